//
// Generated by NVIDIA NVVM Compiler
//
// Compiler Build ID: CL-36424714
// Cuda compilation tools, release 13.0, V13.0.88
// Based on NVVM 20.0.0
//

.version 9.0
.target sm_100
.address_size 64

	// .globl	_Z9integrateP6float2S0_i

.visible .entry _Z9integrateP6float2S0_i(
	.param .u64 .ptr .align 1 _Z9integrateP6float2S0_i_param_0,
	.param .u64 .ptr .align 1 _Z9integrateP6float2S0_i_param_1,
	.param .u32 _Z9integrateP6float2S0_i_param_2
)
{
	.reg .pred 	%p<2>;
	.reg .b32 	%r<6>;
	.reg .b32 	%f<11>;
	.reg .b64 	%rd<8>;

	ld.param.u64 	%rd1, [_Z9integrateP6float2S0_i_param_0];
	ld.param.u64 	%rd2, [_Z9integrateP6float2S0_i_param_1];
	ld.param.u32 	%r2, [_Z9integrateP6float2S0_i_param_2];
	mov.u32 	%r3, %ctaid.x;
	mov.u32 	%r4, %ntid.x;
	mov.u32 	%r5, %tid.x;
	mad.lo.s32 	%r1, %r3, %r4, %r5;
	setp.ge.s32 	%p1, %r1, %r2;
	@%p1 bra 	$L__BB0_2;
	cvta.to.global.u64 	%rd3, %rd1;
	cvta.to.global.u64 	%rd4, %rd2;
	mul.wide.s32 	%rd5, %r1, 8;
	add.s64 	%rd6, %rd3, %rd5;
	ld.global.v2.f32 	{%f1, %f2}, [%rd6];
	add.s64 	%rd7, %rd4, %rd5;
	ld.global.v2.f32 	{%f3, %f4}, [%rd7];
	sub.f32 	%f5, %f1, %f3;
	sub.f32 	%f6, %f2, %f4;
	add.f32 	%f7, %f1, %f5;
	add.f32 	%f8, %f7, 0f00000000;
	add.f32 	%f9, %f2, %f6;
	add.f32 	%f10, %f9, 0fBB246AB0;
	st.global.v2.f32 	[%rd7], {%f1, %f2};
	st.global.v2.f32 	[%rd6], {%f8, %f10};
$L__BB0_2:
	ret;

}
	// .globl	_Z10clear_gridPi
.visible .entry _Z10clear_gridPi(
	.param .u64 .ptr .align 1 _Z10clear_gridPi_param_0
)
{
	.reg .pred 	%p<2>;
	.reg .b32 	%r<6>;
	.reg .b64 	%rd<5>;

	ld.param.u64 	%rd1, [_Z10clear_gridPi_param_0];
	mov.u32 	%r2, %ctaid.x;
	mov.u32 	%r3, %ntid.x;
	mov.u32 	%r4, %tid.x;
	mad.lo.s32 	%r1, %r2, %r3, %r4;
	setp.gt.s32 	%p1, %r1, 65535;
	@%p1 bra 	$L__BB1_2;
	cvta.to.global.u64 	%rd2, %rd1;
	mul.wide.s32 	%rd3, %r1, 4;
	add.s64 	%rd4, %rd2, %rd3;
	mov.b32 	%r5, 0;
	st.global.u32 	[%rd4], %r5;
$L__BB1_2:
	ret;

}
	// .globl	_Z10build_gridP6float2PiS1_i
.visible .entry _Z10build_gridP6float2PiS1_i(
	.param .u64 .ptr .align 1 _Z10build_gridP6float2PiS1_i_param_0,
	.param .u64 .ptr .align 1 _Z10build_gridP6float2PiS1_i_param_1,
	.param .u64 .ptr .align 1 _Z10build_gridP6float2PiS1_i_param_2,
	.param .u32 _Z10build_gridP6float2PiS1_i_param_3
)
{
	.reg .pred 	%p<4>;
	.reg .b32 	%r<15>;
	.reg .b32 	%f<7>;
	.reg .b64 	%rd<13>;

	ld.param.u64 	%rd1, [_Z10build_gridP6float2PiS1_i_param_0];
	ld.param.u64 	%rd2, [_Z10build_gridP6float2PiS1_i_param_1];
	ld.param.u64 	%rd3, [_Z10build_gridP6float2PiS1_i_param_2];
	ld.param.u32 	%r6, [_Z10build_gridP6float2PiS1_i_param_3];
	mov.u32 	%r7, %ctaid.x;
	mov.u32 	%r8, %ntid.x;
	mov.u32 	%r9, %tid.x;
	mad.lo.s32 	%r1, %r7, %r8, %r9;
	setp.ge.s32 	%p1, %r1, %r6;
	@%p1 bra 	$L__BB2_4;
	cvta.to.global.u64 	%rd4, %rd1;
	mul.wide.s32 	%rd5, %r1, 8;
	add.s64 	%rd6, %rd4, %rd5;
	ld.global.v2.f32 	{%f1, %f2}, [%rd6];
	add.f32 	%f3, %f1, 0f3F800000;
	div.rn.f32 	%f4, %f3, 0f3D4CCCCD;
	cvt.rzi.s32.f32 	%r2, %f4;
	add.f32 	%f5, %f2, 0f3F800000;
	div.rn.f32 	%f6, %f5, 0f3D4CCCCD;
	cvt.rzi.s32.f32 	%r10, %f6;
	max.u32 	%r11, %r2, %r10;
	setp.gt.u32 	%p2, %r11, 255;
	@%p2 bra 	$L__BB2_4;
	shl.b32 	%r12, %r10, 8;
	add.s32 	%r4, %r12, %r2;
	cvta.to.global.u64 	%rd7, %rd2;
	mul.wide.u32 	%rd8, %r4, 4;
	add.s64 	%rd9, %rd7, %rd8;
	atom.global.add.u32 	%r5, [%rd9], 1;
	setp.gt.s32 	%p3, %r5, 63;
	@%p3 bra 	$L__BB2_4;
	shl.b32 	%r13, %r4, 6;
	add.s32 	%r14, %r13, %r5;
	cvta.to.global.u64 	%rd10, %rd3;
	mul.wide.s32 	%rd11, %r14, 4;
	add.s64 	%rd12, %rd10, %rd11;
	st.global.u32 	[%rd12], %r1;
$L__BB2_4:
	ret;

}
	// .globl	_Z16solve_collisionsP6float2PiS1_i
.visible .entry _Z16solve_collisionsP6float2PiS1_i(
	.param .u64 .ptr .align 1 _Z16solve_collisionsP6float2PiS1_i_param_0,
	.param .u64 .ptr .align 1 _Z16solve_collisionsP6float2PiS1_i_param_1,
	.param .u64 .ptr .align 1 _Z16solve_collisionsP6float2PiS1_i_param_2,
	.param .u32 _Z16solve_collisionsP6float2PiS1_i_param_3
)
{
	.reg .pred 	%p<39>;
	.reg .b32 	%r<40>;
	.reg .b32 	%f<161>;
	.reg .b64 	%rd<38>;

	ld.param.u64 	%rd11, [_Z16solve_collisionsP6float2PiS1_i_param_0];
	ld.param.u64 	%rd10, [_Z16solve_collisionsP6float2PiS1_i_param_1];
	ld.param.u64 	%rd12, [_Z16solve_collisionsP6float2PiS1_i_param_2];
	ld.param.u32 	%r26, [_Z16solve_collisionsP6float2PiS1_i_param_3];
	cvta.to.global.u64 	%rd1, %rd12;
	cvta.to.global.u64 	%rd2, %rd11;
	mov.u32 	%r27, %ctaid.x;
	mov.u32 	%r28, %ntid.x;
	mov.u32 	%r29, %tid.x;
	mad.lo.s32 	%r1, %r27, %r28, %r29;
	setp.ge.s32 	%p1, %r1, %r26;
	@%p1 bra 	$L__BB3_35;
	mul.wide.s32 	%rd13, %r1, 8;
	add.s64 	%rd3, %rd2, %rd13;
	ld.global.v2.f32 	{%f145, %f146}, [%rd3];
	add.f32 	%f62, %f145, 0f3F800000;
	div.rn.f32 	%f63, %f62, 0f3D4CCCCD;
	cvt.rzi.s32.f32 	%r2, %f63;
	add.f32 	%f64, %f146, 0f3F800000;
	div.rn.f32 	%f65, %f64, 0f3D4CCCCD;
	cvt.rzi.s32.f32 	%r3, %f65;
	add.s64 	%rd4, %rd1, 8;
	cvta.to.global.u64 	%rd5, %rd10;
	mov.b32 	%r36, -1;
$L__BB3_2:
	add.s32 	%r5, %r36, %r2;
	mov.b32 	%r37, -1;
$L__BB3_3:
	add.s32 	%r7, %r37, %r3;
	max.u32 	%r32, %r5, %r7;
	setp.gt.u32 	%p2, %r32, 255;
	@%p2 bra 	$L__BB3_32;
	shl.b32 	%r33, %r7, 8;
	add.s32 	%r8, %r33, %r5;
	mul.wide.u32 	%rd14, %r8, 4;
	add.s64 	%rd15, %rd5, %rd14;
	ld.global.u32 	%r9, [%rd15];
	setp.lt.s32 	%p3, %r9, 1;
	@%p3 bra 	$L__BB3_32;
	shl.b32 	%r10, %r8, 6;
	and.b32  	%r11, %r9, 3;
	setp.lt.u32 	%p4, %r9, 4;
	mov.b32 	%r39, 0;
	@%p4 bra 	$L__BB3_20;
	and.b32  	%r39, %r9, 2147483644;
	neg.s32 	%r38, %r39;
	mul.wide.u32 	%rd16, %r10, 4;
	add.s64 	%rd37, %rd4, %rd16;
$L__BB3_7:
	ld.global.u32 	%r15, [%rd37+-8];
	setp.eq.s32 	%p5, %r15, %r1;
	@%p5 bra 	$L__BB3_10;
	mul.wide.s32 	%rd17, %r15, 8;
	add.s64 	%rd18, %rd2, %rd17;
	ld.global.v2.f32 	{%f67, %f68}, [%rd18];
	sub.f32 	%f9, %f145, %f67;
	sub.f32 	%f10, %f146, %f68;
	mul.f32 	%f69, %f10, %f10;
	fma.rn.f32 	%f11, %f9, %f9, %f69;
	setp.leu.f32 	%p6, %f11, 0f00000000;
	setp.geu.f32 	%p7, %f11, 0f396BEDFA;
	or.pred  	%p8, %p6, %p7;
	@%p8 bra 	$L__BB3_10;
	sqrt.rn.f32 	%f70, %f11;
	mov.f32 	%f71, 0f3C75C28F;
	sub.f32 	%f72, %f71, %f70;
	mul.f32 	%f73, %f72, 0f3F000000;
	rcp.rn.f32 	%f74, %f70;
	mul.f32 	%f75, %f9, %f74;
	fma.rn.f32 	%f145, %f75, %f73, %f145;
	mul.f32 	%f76, %f10, %f74;
	fma.rn.f32 	%f146, %f76, %f73, %f146;
$L__BB3_10:
	ld.global.u32 	%r16, [%rd37+-4];
	setp.eq.s32 	%p9, %r16, %r1;
	@%p9 bra 	$L__BB3_13;
	mul.wide.s32 	%rd19, %r16, 8;
	add.s64 	%rd20, %rd2, %rd19;
	ld.global.v2.f32 	{%f77, %f78}, [%rd20];
	sub.f32 	%f16, %f145, %f77;
	sub.f32 	%f17, %f146, %f78;
	mul.f32 	%f79, %f17, %f17;
	fma.rn.f32 	%f18, %f16, %f16, %f79;
	setp.leu.f32 	%p10, %f18, 0f00000000;
	setp.geu.f32 	%p11, %f18, 0f396BEDFA;
	or.pred  	%p12, %p10, %p11;
	@%p12 bra 	$L__BB3_13;
	sqrt.rn.f32 	%f80, %f18;
	mov.f32 	%f81, 0f3C75C28F;
	sub.f32 	%f82, %f81, %f80;
	mul.f32 	%f83, %f82, 0f3F000000;
	rcp.rn.f32 	%f84, %f80;
	mul.f32 	%f85, %f16, %f84;
	fma.rn.f32 	%f145, %f85, %f83, %f145;
	mul.f32 	%f86, %f17, %f84;
	fma.rn.f32 	%f146, %f86, %f83, %f146;
$L__BB3_13:
	ld.global.u32 	%r17, [%rd37];
	setp.eq.s32 	%p13, %r17, %r1;
	@%p13 bra 	$L__BB3_16;
	mul.wide.s32 	%rd21, %r17, 8;
	add.s64 	%rd22, %rd2, %rd21;
	ld.global.v2.f32 	{%f87, %f88}, [%rd22];
	sub.f32 	%f23, %f145, %f87;
	sub.f32 	%f24, %f146, %f88;
	mul.f32 	%f89, %f24, %f24;
	fma.rn.f32 	%f25, %f23, %f23, %f89;
	setp.leu.f32 	%p14, %f25, 0f00000000;
	setp.geu.f32 	%p15, %f25, 0f396BEDFA;
	or.pred  	%p16, %p14, %p15;
	@%p16 bra 	$L__BB3_16;
	sqrt.rn.f32 	%f90, %f25;
	mov.f32 	%f91, 0f3C75C28F;
	sub.f32 	%f92, %f91, %f90;
	mul.f32 	%f93, %f92, 0f3F000000;
	rcp.rn.f32 	%f94, %f90;
	mul.f32 	%f95, %f23, %f94;
	fma.rn.f32 	%f145, %f95, %f93, %f145;
	mul.f32 	%f96, %f24, %f94;
	fma.rn.f32 	%f146, %f96, %f93, %f146;
$L__BB3_16:
	ld.global.u32 	%r18, [%rd37+4];
	setp.eq.s32 	%p17, %r18, %r1;
	@%p17 bra 	$L__BB3_19;
	mul.wide.s32 	%rd23, %r18, 8;
	add.s64 	%rd24, %rd2, %rd23;
	ld.global.v2.f32 	{%f97, %f98}, [%rd24];
	sub.f32 	%f30, %f145, %f97;
	sub.f32 	%f31, %f146, %f98;
	mul.f32 	%f99, %f31, %f31;
	fma.rn.f32 	%f32, %f30, %f30, %f99;
	setp.leu.f32 	%p18, %f32, 0f00000000;
	setp.geu.f32 	%p19, %f32, 0f396BEDFA;
	or.pred  	%p20, %p18, %p19;
	@%p20 bra 	$L__BB3_19;
	sqrt.rn.f32 	%f100, %f32;
	mov.f32 	%f101, 0f3C75C28F;
	sub.f32 	%f102, %f101, %f100;
	mul.f32 	%f103, %f102, 0f3F000000;
	rcp.rn.f32 	%f104, %f100;
	mul.f32 	%f105, %f30, %f104;
	fma.rn.f32 	%f145, %f105, %f103, %f145;
	mul.f32 	%f106, %f31, %f104;
	fma.rn.f32 	%f146, %f106, %f103, %f146;
$L__BB3_19:
	add.s32 	%r38, %r38, 4;
	add.s64 	%rd37, %rd37, 16;
	setp.ne.s32 	%p21, %r38, 0;
	@%p21 bra 	$L__BB3_7;
$L__BB3_20:
	setp.eq.s32 	%p22, %r11, 0;
	@%p22 bra 	$L__BB3_32;
	add.s32 	%r35, %r10, %r39;
	mul.wide.u32 	%rd25, %r35, 4;
	add.s64 	%rd26, %rd1, %rd25;
	ld.global.u32 	%r21, [%rd26];
	setp.eq.s32 	%p23, %r21, %r1;
	@%p23 bra 	$L__BB3_24;
	mul.wide.s32 	%rd27, %r21, 8;
	add.s64 	%rd28, %rd2, %rd27;
	ld.global.v2.f32 	{%f107, %f108}, [%rd28];
	sub.f32 	%f41, %f145, %f107;
	sub.f32 	%f42, %f146, %f108;
	mul.f32 	%f109, %f42, %f42;
	fma.rn.f32 	%f43, %f41, %f41, %f109;
	setp.leu.f32 	%p24, %f43, 0f00000000;
	setp.geu.f32 	%p25, %f43, 0f396BEDFA;
	or.pred  	%p26, %p24, %p25;
	@%p26 bra 	$L__BB3_24;
	sqrt.rn.f32 	%f110, %f43;
	mov.f32 	%f111, 0f3C75C28F;
	sub.f32 	%f112, %f111, %f110;
	mul.f32 	%f113, %f112, 0f3F000000;
	rcp.rn.f32 	%f114, %f110;
	mul.f32 	%f115, %f41, %f114;
	fma.rn.f32 	%f145, %f115, %f113, %f145;
	mul.f32 	%f116, %f42, %f114;
	fma.rn.f32 	%f146, %f116, %f113, %f146;
$L__BB3_24:
	setp.eq.s32 	%p27, %r11, 1;
	@%p27 bra 	$L__BB3_32;
	cvt.u64.u32 	%rd29, %r10;
	cvt.u64.u32 	%rd30, %r39;
	add.s64 	%rd31, %rd29, %rd30;
	shl.b64 	%rd32, %rd31, 2;
	add.s64 	%rd9, %rd1, %rd32;
	ld.global.u32 	%r22, [%rd9+4];
	setp.eq.s32 	%p28, %r22, %r1;
	@%p28 bra 	$L__BB3_28;
	mul.wide.s32 	%rd33, %r22, 8;
	add.s64 	%rd34, %rd2, %rd33;
	ld.global.v2.f32 	{%f117, %f118}, [%rd34];
	sub.f32 	%f48, %f145, %f117;
	sub.f32 	%f49, %f146, %f118;
	mul.f32 	%f119, %f49, %f49;
	fma.rn.f32 	%f50, %f48, %f48, %f119;
	setp.leu.f32 	%p29, %f50, 0f00000000;
	setp.geu.f32 	%p30, %f50, 0f396BEDFA;
	or.pred  	%p31, %p29, %p30;
	@%p31 bra 	$L__BB3_28;
	sqrt.rn.f32 	%f120, %f50;
	mov.f32 	%f121, 0f3C75C28F;
	sub.f32 	%f122, %f121, %f120;
	mul.f32 	%f123, %f122, 0f3F000000;
	rcp.rn.f32 	%f124, %f120;
	mul.f32 	%f125, %f48, %f124;
	fma.rn.f32 	%f145, %f125, %f123, %f145;
	mul.f32 	%f126, %f49, %f124;
	fma.rn.f32 	%f146, %f126, %f123, %f146;
$L__BB3_28:
	setp.eq.s32 	%p32, %r11, 2;
	@%p32 bra 	$L__BB3_32;
	ld.global.u32 	%r23, [%rd9+8];
	setp.eq.s32 	%p33, %r23, %r1;
	@%p33 bra 	$L__BB3_32;
	mul.wide.s32 	%rd35, %r23, 8;
	add.s64 	%rd36, %rd2, %rd35;
	ld.global.v2.f32 	{%f127, %f128}, [%rd36];
	sub.f32 	%f55, %f145, %f127;
	sub.f32 	%f56, %f146, %f128;
	mul.f32 	%f129, %f56, %f56;
	fma.rn.f32 	%f57, %f55, %f55, %f129;
	setp.leu.f32 	%p34, %f57, 0f00000000;
	setp.geu.f32 	%p35, %f57, 0f396BEDFA;
	or.pred  	%p36, %p34, %p35;
	@%p36 bra 	$L__BB3_32;
	sqrt.rn.f32 	%f130, %f57;
	mov.f32 	%f131, 0f3C75C28F;
	sub.f32 	%f132, %f131, %f130;
	mul.f32 	%f133, %f132, 0f3F000000;
	rcp.rn.f32 	%f134, %f130;
	mul.f32 	%f135, %f55, %f134;
	fma.rn.f32 	%f145, %f135, %f133, %f145;
	mul.f32 	%f136, %f56, %f134;
	fma.rn.f32 	%f146, %f136, %f133, %f146;
$L__BB3_32:
	add.s32 	%r37, %r37, 1;
	setp.ne.s32 	%p37, %r37, 2;
	@%p37 bra 	$L__BB3_3;
	add.s32 	%r36, %r36, 1;
	setp.ne.s32 	%p38, %r36, 2;
	@%p38 bra 	$L__BB3_2;
	st.global.v2.f32 	[%rd3], {%f145, %f146};
$L__BB3_35:
	ret;

}
	// .globl	_Z12apply_boundsP6float2i
.visible .entry _Z12apply_boundsP6float2i(
	.param .u64 .ptr .align 1 _Z12apply_boundsP6float2i_param_0,
	.param .u32 _Z12apply_boundsP6float2i_param_1
)
{
	.reg .pred 	%p<2>;
	.reg .b32 	%r<6>;
	.reg .b32 	%f<7>;
	.reg .b64 	%rd<5>;

	ld.param.u64 	%rd1, [_Z12apply_boundsP6float2i_param_0];
	ld.param.u32 	%r2, [_Z12apply_boundsP6float2i_param_1];
	mov.u32 	%r3, %ctaid.x;
	mov.u32 	%r4, %ntid.x;
	mov.u32 	%r5, %tid.x;
	mad.lo.s32 	%r1, %r3, %r4, %r5;
	setp.ge.s32 	%p1, %r1, %r2;
	@%p1 bra 	$L__BB4_2;
	cvta.to.global.u64 	%rd2, %rd1;
	mul.wide.s32 	%rd3, %r1, 8;
	add.s64 	%rd4, %rd2, %rd3;
	ld.global.v2.f32 	{%f1, %f2}, [%rd4];
	max.f32 	%f3, %f1, 0fBF800000;
	min.f32 	%f4, %f3, 0f3F800000;
	max.f32 	%f5, %f2, 0fBF800000;
	min.f32 	%f6, %f5, 0f3F800000;
	st.global.v2.f32 	[%rd4], {%f4, %f6};
$L__BB4_2:
	ret;

}


// ===== COMPILED SASS (sm_100) =====

	.target	sm_100

	.elftype	@"ET_EXEC"


//--------------------- .note.nv.tkinfo           --------------------------
	.section	.note.nv.tkinfo,"",@"SHT_NOTE"
	.sectionflags	@"SHF_NOTE_NV_TKINFO"
	.tkinfo
        /*0018*/ 	.word	0x00000002
        /*0030*/ 	.string	""
        /*0030*/ 	.string	"ptxas"
        /*0030*/ 	.string	"Cuda compilation tools, release 13.0, V13.0.88"
        /*0030*/ 	.string	"Build cuda_13.0.r13.0/compiler.36424714_0"
        /*0030*/ 	.string	"-arch sm_100 -m 64 "



//--------------------- .note.nv.cuinfo           --------------------------
	.section	.note.nv.cuinfo,"",@"SHT_NOTE"
	.sectionflags	@"SHF_NOTE_NV_CUINFO"
        /*0018*/ 	.short	0x0002
        /*001a*/ 	.short	0x0064
        /*001c*/ 	.short	0x0082
	.zero		2


//--------------------- .nv.info                  --------------------------
	.section	.nv.info,"",@"SHT_CUDA_INFO"
	.align	4


	//----- nvinfo : EIATTR_REGCOUNT
	.align		4
        /*0000*/ 	.byte	0x04, 0x2f
        /*0002*/ 	.short	(.L_1 - .L_0)
	.align		4
.L_0:
        /*0004*/ 	.word	index@(_Z9integrateP6float2S0_i)
        /*0008*/ 	.word	0x0000000e


	//----- nvinfo : EIATTR_FRAME_SIZE
	.align		4
.L_1:
        /*000c*/ 	.byte	0x04, 0x11
        /*000e*/ 	.short	(.L_3 - .L_2)
	.align		4
.L_2:
        /*0010*/ 	.word	index@(_Z9integrateP6float2S0_i)
        /*0014*/ 	.word	0x00000000


	//----- nvinfo : EIATTR_REGCOUNT
	.align		4
.L_3:
        /*0018*/ 	.byte	0x04, 0x2f
        /*001a*/ 	.short	(.L_5 - .L_4)
	.align		4
.L_4:
        /*001c*/ 	.word	index@(_Z10clear_gridPi)
        /*0020*/ 	.word	0x00000008


	//----- nvinfo : EIATTR_FRAME_SIZE
	.align		4
.L_5:
        /*0024*/ 	.byte	0x04, 0x11
        /*0026*/ 	.short	(.L_7 - .L_6)
	.align		4
.L_6:
        /*0028*/ 	.word	index@(_Z10clear_gridPi)
        /*002c*/ 	.word	0x00000000


	//----- nvinfo : EIATTR_REGCOUNT
	.align		4
.L_7:
        /*0030*/ 	.byte	0x04, 0x2f
        /*0032*/ 	.short	(.L_9 - .L_8)
	.align		4
.L_8:
        /*0034*/ 	.word	index@(_Z10build_gridP6float2PiS1_i)
        /*0038*/ 	.word	0x00000012


	//----- nvinfo : EIATTR_FRAME_SIZE
	.align		4
.L_9:
        /*003c*/ 	.byte	0x04, 0x11
        /*003e*/ 	.short	(.L_11 - .L_10)
	.align		4
.L_10:
        /*0040*/ 	.word	index@($__internal_3_$__cuda_sm3x_div_rn_noftz_f32_slowpath)
        /*0044*/ 	.word	0x00000000


	//----- nvinfo : EIATTR_FRAME_SIZE
	.align		4
.L_11:
        /*0048*/ 	.byte	0x04, 0x11
        /*004a*/ 	.short	(.L_13 - .L_12)
	.align		4
.L_12:
        /*004c*/ 	.word	index@(_Z10build_gridP6float2PiS1_i)
        /*0050*/ 	.word	0x00000000


	//----- nvinfo : EIATTR_REGCOUNT
	.align		4
.L_13:
        /*0054*/ 	.byte	0x04, 0x2f
        /*0056*/ 	.short	(.L_15 - .L_14)
	.align		4
.L_14:
        /*0058*/ 	.word	index@(_Z16solve_collisionsP6float2PiS1_i)
        /*005c*/ 	.word	0x0000001f


	//----- nvinfo : EIATTR_FRAME_SIZE
	.align		4
.L_15:
        /*0060*/ 	.byte	0x04, 0x11
        /*0062*/ 	.short	(.L_17 - .L_16)
	.align		4
.L_16:
        /*0064*/ 	.word	index@($__internal_2_$__cuda_sm3x_div_rn_noftz_f32_slowpath)
        /*0068*/ 	.word	0x00000000


	//----- nvinfo : EIATTR_FRAME_SIZE
	.align		4
.L_17:
        /*006c*/ 	.byte	0x04, 0x11
        /*006e*/ 	.short	(.L_19 - .L_18)
	.align		4
.L_18:
        /*0070*/ 	.word	index@($__internal_1_$__cuda_sm20_sqrt_rn_f32_slowpath)
        /*0074*/ 	.word	0x00000000


	//----- nvinfo : EIATTR_FRAME_SIZE
	.align		4
.L_19:
        /*0078*/ 	.byte	0x04, 0x11
        /*007a*/ 	.short	(.L_21 - .L_20)
	.align		4
.L_20:
        /*007c*/ 	.word	index@($__internal_0_$__cuda_sm20_rcp_rn_f32_slowpath)
        /*0080*/ 	.word	0x00000000


	//----- nvinfo : EIATTR_FRAME_SIZE
	.align		4
.L_21:
        /*0084*/ 	.byte	0x04, 0x11
        /*0086*/ 	.short	(.L_23 - .L_22)
	.align		4
.L_22:
        /*0088*/ 	.word	index@(_Z16solve_collisionsP6float2PiS1_i)
        /*008c*/ 	.word	0x00000000


	//----- nvinfo : EIATTR_REGCOUNT
	.align		4
.L_23:
        /*0090*/ 	.byte	0x04, 0x2f
        /*0092*/ 	.short	(.L_25 - .L_24)
	.align		4
.L_24:
        /*0094*/ 	.word	index@(_Z12apply_boundsP6float2i)
        /*0098*/ 	.word	0x00000008


	//----- nvinfo : EIATTR_FRAME_SIZE
	.align		4
.L_25:
        /*009c*/ 	.byte	0x04, 0x11
        /*009e*/ 	.short	(.L_27 - .L_26)
	.align		4
.L_26:
        /*00a0*/ 	.word	index@(_Z12apply_boundsP6float2i)
        /*00a4*/ 	.word	0x00000000


	//----- nvinfo : EIATTR_MIN_STACK_SIZE
	.align		4
.L_27:
        /*00a8*/ 	.byte	0x04, 0x12
        /*00aa*/ 	.short	(.L_29 - .L_28)
	.align		4
.L_28:
        /*00ac*/ 	.word	index@(_Z12apply_boundsP6float2i)
        /*00b0*/ 	.word	0x00000000


	//----- nvinfo : EIATTR_MIN_STACK_SIZE
	.align		4
.L_29:
        /*00b4*/ 	.byte	0x04, 0x12
        /*00b6*/ 	.short	(.L_31 - .L_30)
	.align		4
.L_30:
        /*00b8*/ 	.word	index@(_Z16solve_collisionsP6float2PiS1_i)
        /*00bc*/ 	.word	0x00000000


	//----- nvinfo : EIATTR_MIN_STACK_SIZE
	.align		4
.L_31:
        /*00c0*/ 	.byte	0x04, 0x12
        /*00c2*/ 	.short	(.L_33 - .L_32)
	.align		4
.L_32:
        /*00c4*/ 	.word	index@(_Z10build_gridP6float2PiS1_i)
        /*00c8*/ 	.word	0x00000000


	//----- nvinfo : EIATTR_MIN_STACK_SIZE
	.align		4
.L_33:
        /*00cc*/ 	.byte	0x04, 0x12
        /*00ce*/ 	.short	(.L_35 - .L_34)
	.align		4
.L_34:
        /*00d0*/ 	.word	index@(_Z10clear_gridPi)
        /*00d4*/ 	.word	0x00000000


	//----- nvinfo : EIATTR_MIN_STACK_SIZE
	.align		4
.L_35:
        /*00d8*/ 	.byte	0x04, 0x12
        /*00da*/ 	.short	(.L_37 - .L_36)
	.align		4
.L_36:
        /*00dc*/ 	.word	index@(_Z9integrateP6float2S0_i)
        /*00e0*/ 	.word	0x00000000
.L_37:


//--------------------- .nv.compat                --------------------------
	.section	.nv.compat,"",@"SHT_CUDA_COMPAT_INFO"
	.align	4
        /*0000*/ 	.byte	0x02, 0x09, 0x00, 0x00, 0x02, 0x02, 0x01, 0x00, 0x02, 0x05, 0x05, 0x00, 0x03, 0x07, 0x01, 0x01
        /*0010*/ 	.byte	0x02, 0x03, 0x00, 0x00, 0x02, 0x06, 0x01, 0x00, 0x04, 0x0b, 0x08, 0x00, 0x01, 0x00, 0x00, 0x00
        /*0020*/ 	.byte	0x00, 0x00, 0x00, 0x00


//--------------------- .nv.info._Z12apply_boundsP6float2i --------------------------
	.section	.nv.info._Z12apply_boundsP6float2i,"",@"SHT_CUDA_INFO"
	.sectionflags	@""
	.align	4


	//----- nvinfo : EIATTR_CUDA_API_VERSION
	.align		4
        /*0000*/ 	.byte	0x04, 0x37
        /*0002*/ 	.short	(.L_39 - .L_38)
.L_38:
        /*0004*/ 	.word	0x00000082


	//----- nvinfo : EIATTR_KPARAM_INFO
	.align		4
.L_39:
        /*0008*/ 	.byte	0x04, 0x17
        /*000a*/ 	.short	(.L_41 - .L_40)
.L_40:
        /*000c*/ 	.word	0x00000000
        /*0010*/ 	.short	0x0001
        /*0012*/ 	.short	0x0008
        /*0014*/ 	.byte	0x00, 0xf0, 0x11, 0x00


	//----- nvinfo : EIATTR_KPARAM_INFO
	.align		4
.L_41:
        /*0018*/ 	.byte	0x04, 0x17
        /*001a*/ 	.short	(.L_43 - .L_42)
.L_42:
        /*001c*/ 	.word	0x00000000
        /*0020*/ 	.short	0x0000
        /*0022*/ 	.short	0x0000
        /*0024*/ 	.byte	0x00, 0xf5, 0x21, 0x00


	//----- nvinfo : EIATTR_SPARSE_MMA_MASK
	.align		4
.L_43:
        /*0028*/ 	.byte	0x03, 0x50
        /*002a*/ 	.short	0x0000


	//----- nvinfo : EIATTR_MAXREG_COUNT
	.align		4
        /*002c*/ 	.byte	0x03, 0x1b
        /*002e*/ 	.short	0x00ff


	//----- nvinfo : EIATTR_MERCURY_ISA_VERSION
	.align		4
        /*0030*/ 	.byte	0x03, 0x5f
        /*0032*/ 	.short	0x0101


	//----- nvinfo : EIATTR_VRC_CTA_INIT_COUNT
	.align		4
        /*0034*/ 	.byte	0x02, 0x4a
	.zero		1
	.zero		1


	//----- nvinfo : EIATTR_EXIT_INSTR_OFFSETS
	.align		4
        /*0038*/ 	.byte	0x04, 0x1c
        /*003a*/ 	.short	(.L_45 - .L_44)


	//   ....[0]....
.L_44:
        /*003c*/ 	.word	0x00000070


	//   ....[1]....
        /*0040*/ 	.word	0x00000110


	//----- nvinfo : EIATTR_CBANK_PARAM_SIZE
	.align		4
.L_45:
        /*0044*/ 	.byte	0x03, 0x19
        /*0046*/ 	.short	0x000c


	//----- nvinfo : EIATTR_PARAM_CBANK
	.align		4
        /*0048*/ 	.byte	0x04, 0x0a
        /*004a*/ 	.short	(.L_47 - .L_46)
	.align		4
.L_46:
        /*004c*/ 	.word	index@(.nv.constant0._Z12apply_boundsP6float2i)
        /*0050*/ 	.short	0x0380
        /*0052*/ 	.short	0x000c


	//----- nvinfo : EIATTR_SW_WAR
	.align		4
.L_47:
        /*0054*/ 	.byte	0x04, 0x36
        /*0056*/ 	.short	(.L_49 - .L_48)
.L_48:
        /*0058*/ 	.word	0x00000008
.L_49:


//--------------------- .nv.info._Z16solve_collisionsP6float2PiS1_i --------------------------
	.section	.nv.info._Z16solve_collisionsP6float2PiS1_i,"",@"SHT_CUDA_INFO"
	.sectionflags	@""
	.align	4


	//----- nvinfo : EIATTR_CUDA_API_VERSION
	.align		4
        /*0000*/ 	.byte	0x04, 0x37
        /*0002*/ 	.short	(.L_51 - .L_50)
.L_50:
        /*0004*/ 	.word	0x00000082


	//----- nvinfo : EIATTR_KPARAM_INFO
	.align		4
.L_51:
        /*0008*/ 	.byte	0x04, 0x17
        /*000a*/ 	.short	(.L_53 - .L_52)
.L_52:
        /*000c*/ 	.word	0x00000000
        /*0010*/ 	.short	0x0003
        /*0012*/ 	.short	0x0018
        /*0014*/ 	.byte	0x00, 0xf0, 0x11, 0x00


	//----- nvinfo : EIATTR_KPARAM_INFO
	.align		4
.L_53:
        /*0018*/ 	.byte	0x04, 0x17
        /*001a*/ 	.short	(.L_55 - .L_54)
.L_54:
        /*001c*/ 	.word	0x00000000
        /*0020*/ 	.short	0x0002
        /*0022*/ 	.short	0x0010
        /*0024*/ 	.byte	0x00, 0xf5, 0x21, 0x00


	//----- nvinfo : EIATTR_KPARAM_INFO
	.align		4
.L_55:
        /*0028*/ 	.byte	0x04, 0x17
        /*002a*/ 	.short	(.L_57 - .L_56)
.L_56:
        /*002c*/ 	.word	0x00000000
        /*0030*/ 	.short	0x0001
        /*0032*/ 	.short	0x0008
        /*0034*/ 	.byte	0x00, 0xf5, 0x21, 0x00


	//----- nvinfo : EIATTR_KPARAM_INFO
	.align		4
.L_57:
        /*0038*/ 	.byte	0x04, 0x17
        /*003a*/ 	.short	(.L_59 - .L_58)
.L_58:
        /*003c*/ 	.word	0x00000000
        /*0040*/ 	.short	0x0000
        /*0042*/ 	.short	0x0000
        /*0044*/ 	.byte	0x00, 0xf5, 0x21, 0x00


	//----- nvinfo : EIATTR_SPARSE_MMA_MASK
	.align		4
.L_59:
        /*0048*/ 	.byte	0x03, 0x50
        /*004a*/ 	.short	0x0000


	//----- nvinfo : EIATTR_MAXREG_COUNT
	.align		4
        /*004c*/ 	.byte	0x03, 0x1b
        /*004e*/ 	.short	0x00ff


	//----- nvinfo : EIATTR_MERCURY_ISA_VERSION
	.align		4
        /*0050*/ 	.byte	0x03, 0x5f
        /*0052*/ 	.short	0x0101


	//----- nvinfo : EIATTR_VRC_CTA_INIT_COUNT
	.align		4
        /*0054*/ 	.byte	0x02, 0x4a
	.zero		1
	.zero		1


	//----- nvinfo : EIATTR_EXIT_INSTR_OFFSETS
	.align		4
        /*0058*/ 	.byte	0x04, 0x1c
        /*005a*/ 	.short	(.L_61 - .L_60)


	//   ....[0]....
.L_60:
        /*005c*/ 	.word	0x00000070


	//   ....[1]....
        /*0060*/ 	.word	0x00001b90


	//----- nvinfo : EIATTR_CRS_STACK_SIZE
	.align		4
.L_61:
        /*0064*/ 	.byte	0x04, 0x1e
        /*0066*/ 	.short	(.L_63 - .L_62)
.L_62:
        /*0068*/ 	.word	0x00000000


	//----- nvinfo : EIATTR_CBANK_PARAM_SIZE
	.align		4
.L_63:
        /*006c*/ 	.byte	0x03, 0x19
        /*006e*/ 	.short	0x001c


	//----- nvinfo : EIATTR_PARAM_CBANK
	.align		4
        /*0070*/ 	.byte	0x04, 0x0a
        /*0072*/ 	.short	(.L_65 - .L_64)
	.align		4
.L_64:
        /*0074*/ 	.word	index@(.nv.constant0._Z16solve_collisionsP6float2PiS1_i)
        /*0078*/ 	.short	0x0380
        /*007a*/ 	.short	0x001c


	//----- nvinfo : EIATTR_SW_WAR
	.align		4
.L_65:
        /*007c*/ 	.byte	0x04, 0x36
        /*007e*/ 	.short	(.L_67 - .L_66)
.L_66:
        /*0080*/ 	.word	0x00000008
.L_67:


//--------------------- .nv.info._Z10build_gridP6float2PiS1_i --------------------------
	.section	.nv.info._Z10build_gridP6float2PiS1_i,"",@"SHT_CUDA_INFO"
	.sectionflags	@""
	.align	4


	//----- nvinfo : EIATTR_CUDA_API_VERSION
	.align		4
        /*0000*/ 	.byte	0x04, 0x37
        /*0002*/ 	.short	(.L_69 - .L_68)
.L_68:
        /*0004*/ 	.word	0x00000082


	//----- nvinfo : EIATTR_KPARAM_INFO
	.align		4
.L_69:
        /*0008*/ 	.byte	0x04, 0x17
        /*000a*/ 	.short	(.L_71 - .L_70)
.L_70:
        /*000c*/ 	.word	0x00000000
        /*0010*/ 	.short	0x0003
        /*0012*/ 	.short	0x0018
        /*0014*/ 	.byte	0x00, 0xf0, 0x11, 0x00


	//----- nvinfo : EIATTR_KPARAM_INFO
	.align		4
.L_71:
        /*0018*/ 	.byte	0x04, 0x17
        /*001a*/ 	.short	(.L_73 - .L_72)
.L_72:
        /*001c*/ 	.word	0x00000000
        /*0020*/ 	.short	0x0002
        /*0022*/ 	.short	0x0010
        /*0024*/ 	.byte	0x00, 0xf5, 0x21, 0x00


	//----- nvinfo : EIATTR_KPARAM_INFO
	.align		4
.L_73:
        /*0028*/ 	.byte	0x04, 0x17
        /*002a*/ 	.short	(.L_75 - .L_74)
.L_74:
        /*002c*/ 	.word	0x00000000
        /*0030*/ 	.short	0x0001
        /*0032*/ 	.short	0x0008
        /*0034*/ 	.byte	0x00, 0xf5, 0x21, 0x00


	//----- nvinfo : EIATTR_KPARAM_INFO
	.align		4
.L_75:
        /*0038*/ 	.byte	0x04, 0x17
        /*003a*/ 	.short	(.L_77 - .L_76)
.L_76:
        /*003c*/ 	.word	0x00000000
        /*0040*/ 	.short	0x0000
        /*0042*/ 	.short	0x0000
        /*0044*/ 	.byte	0x00, 0xf5, 0x21, 0x00


	//----- nvinfo : EIATTR_SPARSE_MMA_MASK
	.align		4
.L_77:
        /*0048*/ 	.byte	0x03, 0x50
        /*004a*/ 	.short	0x0000


	//----- nvinfo : EIATTR_MAXREG_COUNT
	.align		4
        /*004c*/ 	.byte	0x03, 0x1b
        /*004e*/ 	.short	0x00ff


	//----- nvinfo : EIATTR_MERCURY_ISA_VERSION
	.align		4
        /*0050*/ 	.byte	0x03, 0x5f
        /*0052*/ 	.short	0x0101


	//----- nvinfo : EIATTR_VRC_CTA_INIT_COUNT
	.align		4
        /*0054*/ 	.byte	0x02, 0x4a
	.zero		1
	.zero		1


	//----- nvinfo : EIATTR_EXIT_INSTR_OFFSETS
	.align		4
        /*0058*/ 	.byte	0x04, 0x1c
        /*005a*/ 	.short	(.L_79 - .L_78)


	//   ....[0]....
.L_78:
        /*005c*/ 	.word	0x00000070


	//   ....[1]....
        /*0060*/ 	.word	0x000002e0


	//   ....[2]....
        /*0064*/ 	.word	0x00000350


	//   ....[3]....
        /*0068*/ 	.word	0x000003a0


	//----- nvinfo : EIATTR_CRS_STACK_SIZE
	.align		4
.L_79:
        /*006c*/ 	.byte	0x04, 0x1e
        /*006e*/ 	.short	(.L_81 - .L_80)
.L_80:
        /*0070*/ 	.word	0x00000000


	//----- nvinfo : EIATTR_CBANK_PARAM_SIZE
	.align		4
.L_81:
        /*0074*/ 	.byte	0x03, 0x19
        /*0076*/ 	.short	0x001c


	//----- nvinfo : EIATTR_PARAM_CBANK
	.align		4
        /*0078*/ 	.byte	0x04, 0x0a
        /*007a*/ 	.short	(.L_83 - .L_82)
	.align		4
.L_82:
        /*007c*/ 	.word	index@(.nv.constant0._Z10build_gridP6float2PiS1_i)
        /*0080*/ 	.short	0x0380
        /*0082*/ 	.short	0x001c


	//----- nvinfo : EIATTR_SW_WAR
	.align		4
.L_83:
        /*0084*/ 	.byte	0x04, 0x36
        /*0086*/ 	.short	(.L_85 - .L_84)
.L_84:
        /*0088*/ 	.word	0x00000008
.L_85:


//--------------------- .nv.info._Z10clear_gridPi --------------------------
	.section	.nv.info._Z10clear_gridPi,"",@"SHT_CUDA_INFO"
	.sectionflags	@""
	.align	4


	//----- nvinfo : EIATTR_CUDA_API_VERSION
	.align		4
        /*0000*/ 	.byte	0x04, 0x37
        /*0002*/ 	.short	(.L_87 - .L_86)
.L_86:
        /*0004*/ 	.word	0x00000082


	//----- nvinfo : EIATTR_KPARAM_INFO
	.align		4
.L_87:
        /*0008*/ 	.byte	0x04, 0x17
        /*000a*/ 	.short	(.L_89 - .L_88)
.L_88:
        /*000c*/ 	.word	0x00000000
        /*0010*/ 	.short	0x0000
        /*0012*/ 	.short	0x0000
        /*0014*/ 	.byte	0x00, 0xf5, 0x21, 0x00


	//----- nvinfo : EIATTR_SPARSE_MMA_MASK
	.align		4
.L_89:
        /*0018*/ 	.byte	0x03, 0x50
        /*001a*/ 	.short	0x0000


	//----- nvinfo : EIATTR_MAXREG_COUNT
	.align		4
        /*001c*/ 	.byte	0x03, 0x1b
        /*001e*/ 	.short	0x00ff


	//----- nvinfo : EIATTR_MERCURY_ISA_VERSION
	.align		4
        /*0020*/ 	.byte	0x03, 0x5f
        /*0022*/ 	.short	0x0101


	//----- nvinfo : EIATTR_VRC_CTA_INIT_COUNT
	.align		4
        /*0024*/ 	.byte	0x02, 0x4a
	.zero		1
	.zero		1


	//----- nvinfo : EIATTR_EXIT_INSTR_OFFSETS
	.align		4
        /*0028*/ 	.byte	0x04, 0x1c
        /*002a*/ 	.short	(.L_91 - .L_90)


	//   ....[0]....
.L_90:
        /*002c*/ 	.word	0x00000060


	//   ....[1]....
        /*0030*/ 	.word	0x000000b0


	//----- nvinfo : EIATTR_CBANK_PARAM_SIZE
	.align		4
.L_91:
        /*0034*/ 	.byte	0x03, 0x19
        /*0036*/ 	.short	0x0008


	//----- nvinfo : EIATTR_PARAM_CBANK
	.align		4
        /*0038*/ 	.byte	0x04, 0x0a
        /*003a*/ 	.short	(.L_93 - .L_92)
	.align		4
.L_92:
        /*003c*/ 	.word	index@(.nv.constant0._Z10clear_gridPi)
        /*0040*/ 	.short	0x0380
        /*0042*/ 	.short	0x0008


	//----- nvinfo : EIATTR_SW_WAR
	.align		4
.L_93:
        /*0044*/ 	.byte	0x04, 0x36
        /*0046*/ 	.short	(.L_95 - .L_94)
.L_94:
        /*0048*/ 	.word	0x00000008
.L_95:


//--------------------- .nv.info._Z9integrateP6float2S0_i --------------------------
	.section	.nv.info._Z9integrateP6float2S0_i,"",@"SHT_CUDA_INFO"
	.sectionflags	@""
	.align	4


	//----- nvinfo : EIATTR_CUDA_API_VERSION
	.align		4
        /*0000*/ 	.byte	0x04, 0x37
        /*0002*/ 	.short	(.L_97 - .L_96)
.L_96:
        /*0004*/ 	.word	0x00000082


	//----- nvinfo : EIATTR_KPARAM_INFO
	.align		4
.L_97:
        /*0008*/ 	.byte	0x04, 0x17
        /*000a*/ 	.short	(.L_99 - .L_98)
.L_98:
        /*000c*/ 	.word	0x00000000
        /*0010*/ 	.short	0x0002
        /*0012*/ 	.short	0x0010
        /*0014*/ 	.byte	0x00, 0xf0, 0x11, 0x00


	//----- nvinfo : EIATTR_KPARAM_INFO
	.align		4
.L_99:
        /*0018*/ 	.byte	0x04, 0x17
        /*001a*/ 	.short	(.L_101 - .L_100)
.L_100:
        /*001c*/ 	.word	0x00000000
        /*0020*/ 	.short	0x0001
        /*0022*/ 	.short	0x0008
        /*0024*/ 	.byte	0x00, 0xf5, 0x21, 0x00


	//----- nvinfo : EIATTR_KPARAM_INFO
	.align		4
.L_101:
        /*0028*/ 	.byte	0x04, 0x17
        /*002a*/ 	.short	(.L_103 - .L_102)
.L_102:
        /*002c*/ 	.word	0x00000000
        /*0030*/ 	.short	0x0000
        /*0032*/ 	.short	0x0000
        /*0034*/ 	.byte	0x00, 0xf5, 0x21, 0x00


	//----- nvinfo : EIATTR_SPARSE_MMA_MASK
	.align		4
.L_103:
        /*0038*/ 	.byte	0x03, 0x50
        /*003a*/ 	.short	0x0000


	//----- nvinfo : EIATTR_MAXREG_COUNT
	.align		4
        /*003c*/ 	.byte	0x03, 0x1b
        /*003e*/ 	.short	0x00ff


	//----- nvinfo : EIATTR_MERCURY_ISA_VERSION
	.align		4
        /*0040*/ 	.byte	0x03, 0x5f
        /*0042*/ 	.short	0x0101


	//----- nvinfo : EIATTR_VRC_CTA_INIT_COUNT
	.align		4
        /*0044*/ 	.byte	0x02, 0x4a
	.zero		1
	.zero		1


	//----- nvinfo : EIATTR_EXIT_INSTR_OFFSETS
	.align		4
        /*0048*/ 	.byte	0x04, 0x1c
        /*004a*/ 	.short	(.L_105 - .L_104)


	//   ....[0]....
.L_104:
        /*004c*/ 	.word	0x00000070


	//   ....[1]....
        /*0050*/ 	.word	0x00000170


	//----- nvinfo : EIATTR_CBANK_PARAM_SIZE
	.align		4
.L_105:
        /*0054*/ 	.byte	0x03, 0x19
        /*0056*/ 	.short	0x0014


	//----- nvinfo : EIATTR_PARAM_CBANK
	.align		4
        /*0058*/ 	.byte	0x04, 0x0a
        /*005a*/ 	.short	(.L_107 - .L_106)
	.align		4
.L_106:
        /*005c*/ 	.word	index@(.nv.constant0._Z9integrateP6float2S0_i)
        /*0060*/ 	.short	0x0380
        /*0062*/ 	.short	0x0014


	//----- nvinfo : EIATTR_SW_WAR
	.align		4
.L_107:
        /*0064*/ 	.byte	0x04, 0x36
        /*0066*/ 	.short	(.L_109 - .L_108)
.L_108:
        /*0068*/ 	.word	0x00000008
.L_109:


//--------------------- .nv.callgraph             --------------------------
	.section	.nv.callgraph,"",@"SHT_CUDA_CALLGRAPH"
	.align	4
	.sectionentsize	8
	.align		4
        /*0000*/ 	.word	0x00000000
	.align		4
        /*0004*/ 	.word	0xffffffff
	.align		4
        /*0008*/ 	.word	0x00000000
	.align		4
        /*000c*/ 	.word	0xfffffffe
	.align		4
        /*0010*/ 	.word	0x00000000
	.align		4
        /*0014*/ 	.word	0xfffffffd
	.align		4
        /*0018*/ 	.word	0x00000000
	.align		4
        /*001c*/ 	.word	0xfffffffc


//--------------------- .text._Z12apply_boundsP6float2i --------------------------
	.section	.text._Z12apply_boundsP6float2i,"ax",@progbits
	.align	128
        .global         _Z12apply_boundsP6float2i
        .type           _Z12apply_boundsP6float2i,@function
        .size           _Z12apply_boundsP6float2i,(.L_x_105 - _Z12apply_boundsP6float2i)
        .other          _Z12apply_boundsP6float2i,@"STO_CUDA_ENTRY STV_DEFAULT"
_Z12apply_boundsP6float2i:
.text._Z12apply_boundsP6float2i:
[----:B------:R-:W-:Y:S01]  /*0000*/  LDC R1, c[0x0][0x37c] ;  /* 0x0000df00ff017b82 */ /* 0x000fe20000000800 */
[----:B------:R-:W0:Y:S07]  /*0010*/  S2R R0, SR_TID.X ;  /* 0x0000000000007919 */ /* 0x000e2e0000002100 */
[----:B------:R-:W0:Y:S01]  /*0020*/  S2UR UR4, SR_CTAID.X ;  /* 0x00000000000479c3 */ /* 0x000e220000002500 */
[----:B------:R-:W1:Y:S07]  /*0030*/  LDCU UR5, c[0x0][0x388] ;  /* 0x00007100ff0577ac */ /* 0x000e6e0008000800 */
[----:B------:R-:W0:Y:S02]  /*0040*/  LDC R5, c[0x0][0x360] ;  /* 0x0000d800ff057b82 */ /* 0x000e240000000800 */
[----:B0-----:R-:W-:-:S05]  /*0050*/  IMAD R5, R5, UR4, R0 ;  /* 0x0000000405057c24 */ /* 0x001fca000f8e0200 */
[----:B-1----:R-:W-:-:S13]  /*0060*/  ISETP.GE.AND P0, PT, R5, UR5, PT ;  /* 0x0000000505007c0c */ /* 0x002fda000bf06270 */
[----:B------:R-:W-:Y:S05]  /*0070*/  @P0 EXIT ;  /* 0x000000000000094d */ /* 0x000fea0003800000 */
[----:B------:R-:W0:Y:S01]  /*0080*/  LDC.64 R2, c[0x0][0x380] ;  /* 0x0000e000ff027b82 */ /* 0x000e220000000a00 */
[----:B------:R-:W1:Y:S01]  /*0090*/  LDCU.64 UR4, c[0x0][0x358] ;  /* 0x00006b00ff0477ac */ /* 0x000e620008000a00 */
[----:B0-----:R-:W-:-:S05]  /*00a0*/  IMAD.WIDE R2, R5, 0x8, R2 ;  /* 0x0000000805027825 */ /* 0x001fca00078e0202 */
[----:B-1----:R-:W2:Y:S02]  /*00b0*/  LDG.E.64 R4, desc[UR4][R2.64] ;  /* 0x0000000402047981 */ /* 0x002ea4000c1e1b00 */
[----:B--2---:R-:W-:Y:S02]  /*00c0*/  FMNMX R4, R4, -1, !PT ;  /* 0xbf80000004047809 */ /* 0x004fe40007800000 */
[----:B------:R-:W-:Y:S02]  /*00d0*/  FMNMX R5, R5, -1, !PT ;  /* 0xbf80000005057809 */ /* 0x000fe40007800000 */
[----:B------:R-:W-:Y:S02]  /*00e0*/  FMNMX R4, R4, 1, PT ;  /* 0x3f80000004047809 */ /* 0x000fe40003800000 */
[----:B------:R-:W-:-:S05]  /*00f0*/  FMNMX R5, R5, 1, PT ;  /* 0x3f80000005057809 */ /* 0x000fca0003800000 */
[----:B------:R-:W-:Y:S01]  /*0100*/  STG.E.64 desc[UR4][R2.64], R4 ;  /* 0x0000000402007986 */ /* 0x000fe2000c101b04 */
[----:B------:R-:W-:Y:S05]  /*0110*/  EXIT ;  /* 0x000000000000794d */ /* 0x000fea0003800000 */
.L_x_0:
[----:B------:R-:W-:-:S00]  /*0120*/  BRA `(.L_x_0) ;  /* 0xfffffffc00fc7947 */ /* 0x000fc0000383ffff */
[----:B------:R-:W-:-:S00]  /*0130*/  NOP ;  /* 0x0000000000007918 */ /* 0x000fc00000000000 */
        /* <DEDUP_REMOVED lines=12> */
.L_x_105:


//--------------------- .text._Z16solve_collisionsP6float2PiS1_i --------------------------
	.section	.text._Z16solve_collisionsP6float2PiS1_i,"ax",@progbits
	.align	128
        .global         _Z16solve_collisionsP6float2PiS1_i
        .type           _Z16solve_collisionsP6float2PiS1_i,@function
        .size           _Z16solve_collisionsP6float2PiS1_i,(.L_x_103 - _Z16solve_collisionsP6float2PiS1_i)
        .other          _Z16solve_collisionsP6float2PiS1_i,@"STO_CUDA_ENTRY STV_DEFAULT"
_Z16solve_collisionsP6float2PiS1_i:
.text._Z16solve_collisionsP6float2PiS1_i:
        /* <DEDUP_REMOVED lines=11> */
[----:B-1----:R-:W2:Y:S01]  /*00b0*/  LDG.E.64 R16, desc[UR8][R18.64] ;  /* 0x0000000812107981 */ /* 0x002ea2000c1e1b00 */
[----:B------:R-:W-:Y:S01]  /*00c0*/  HFMA2 R4, -RZ, RZ, 2.8125, 0 ;  /* 0x41a00000ff047431 */ /* 0x000fe200000001ff */
[----:B------:R-:W-:Y:S01]  /*00d0*/  MOV R2, 0x3d4ccccd ;  /* 0x3d4ccccd00027802 */ /* 0x000fe20000000f00 */
[----:B------:R-:W-:Y:S04]  /*00e0*/  BSSY.RECONVERGENT B0, `(.L_x_1) ;  /* 0x000000d000007945 */ /* 0x000fe80003800200 */
[----:B------:R-:W-:-:S04]  /*00f0*/  FFMA R3, R4, -R2, 1 ;  /* 0x3f80000004037423 */ /* 0x000fc80000000802 */
[----:B------:R-:W-:Y:S01]  /*0100*/  FFMA R3, R3, R4, 20 ;  /* 0x41a0000003037423 */ /* 0x000fe20000000004 */
[----:B--2---:R-:W-:-:S04]  /*0110*/  FADD R0, R16, 1 ;  /* 0x3f80000010007421 */ /* 0x004fc80000000000 */
[----:B------:R-:W0:Y:S01]  /*0120*/  FCHK P0, R0, 0.050000000745058059692 ;  /* 0x3d4ccccd00007902 */ /* 0x000e220000000000 */
[----:B------:R-:W-:-:S04]  /*0130*/  FFMA R4, R0, R3, RZ ;  /* 0x0000000300047223 */ /* 0x000fc800000000ff */
[----:B------:R-:W-:-:S04]  /*0140*/  FFMA R5, R4, -0.050000000745058059692, R0 ;  /* 0xbd4ccccd04057823 */ /* 0x000fc80000000000 */
[----:B------:R-:W-:Y:S01]  /*0150*/  FFMA R8, R3, R5, R4 ;  /* 0x0000000503087223 */ /* 0x000fe20000000004 */
[----:B0-----:R-:W-:Y:S06]  /*0160*/  @!P0 BRA `(.L_x_2) ;  /* 0x0000000000108947 */ /* 0x001fec0003800000 */
[----:B------:R-:W-:Y:S01]  /*0170*/  IMAD.MOV.U32 R3, RZ, RZ, R0 ;  /* 0x000000ffff037224 */ /* 0x000fe200078e0000 */
[----:B------:R-:W-:-:S07]  /*0180*/  MOV R4, 0x1a0 ;  /* 0x000001a000047802 */ /* 0x000fce0000000f00 */
[----:B------:R-:W-:Y:S05]  /*0190*/  CALL.REL.NOINC `($__internal_2_$__cuda_sm3x_div_rn_noftz_f32_slowpath) ;  /* 0x0000001c00a87944 */ /* 0x000fea0003c00000 */
[----:B------:R-:W-:-:S07]  /*01a0*/  MOV R8, R0 ;  /* 0x0000000000087202 */ /* 0x000fce0000000f00 */
.L_x_2:
[----:B------:R-:W-:Y:S05]  /*01b0*/  BSYNC.RECONVERGENT B0 ;  /* 0x0000000000007941 */ /* 0x000fea0003800200 */
.L_x_1:
[----:B------:R-:W-:Y:S01]  /*01c0*/  FADD R6, R17, 1 ;  /* 0x3f80000011067421 */ /* 0x000fe20000000000 */
[----:B------:R-:W-:Y:S01]  /*01d0*/  IMAD.MOV.U32 R3, RZ, RZ, 0x41a00000 ;  /* 0x41a00000ff037424 */ /* 0x000fe200078e00ff */
[----:B------:R-:W-:Y:S01]  /*01e0*/  F2I.TRUNC.NTZ R8, R8 ;  /* 0x0000000800087305 */ /* 0x000fe2000020f100 */
[----:B------:R-:W-:Y:S02]  /*01f0*/  BSSY.RECONVERGENT B0, `(.L_x_3) ;  /* 0x000000c000007945 */ /* 0x000fe40003800200 */
[----:B------:R-:W-:-:S04]  /*0200*/  FFMA R0, R3, -R2, 1 ;  /* 0x3f80000003007423 */ /* 0x000fc80000000802 */
[----:B------:R-:W-:Y:S01]  /*0210*/  FFMA R0, R0, R3, 20 ;  /* 0x41a0000000007423 */ /* 0x000fe20000000003 */
[----:B------:R-:W0:Y:S03]  /*0220*/  FCHK P0, R6, 0.050000000745058059692 ;  /* 0x3d4ccccd06007902 */ /* 0x000e260000000000 */
[----:B------:R-:W-:-:S04]  /*0230*/  FFMA R3, R0, R6, RZ ;  /* 0x0000000600037223 */ /* 0x000fc800000000ff */
[----:B------:R-:W-:-:S04]  /*0240*/  FFMA R4, R3, -0.050000000745058059692, R6 ;  /* 0xbd4ccccd03047823 */ /* 0x000fc80000000006 */
[----:B------:R-:W-:Y:S01]  /*0250*/  FFMA R7, R0, R4, R3 ;  /* 0x0000000400077223 */ /* 0x000fe20000000003 */
[----:B0-----:R-:W-:Y:S06]  /*0260*/  @!P0 BRA `(.L_x_4) ;  /* 0x0000000000108947 */ /* 0x001fec0003800000 */
[----:B------:R-:W-:Y:S02]  /*0270*/  MOV R3, R6 ;  /* 0x0000000600037202 */ /* 0x000fe40000000f00 */
[----:B------:R-:W-:-:S07]  /*0280*/  MOV R4, 0x2a0 ;  /* 0x000002a000047802 */ /* 0x000fce0000000f00 */
[----:B------:R-:W-:Y:S05]  /*0290*/  CALL.REL.NOINC `($__internal_2_$__cuda_sm3x_div_rn_noftz_f32_slowpath) ;  /* 0x0000001c00687944 */ /* 0x000fea0003c00000 */
[----:B------:R-:W-:-:S07]  /*02a0*/  MOV R7, R0 ;  /* 0x0000000000077202 */ /* 0x000fce0000000f00 */
.L_x_4:
[----:B------:R-:W-:Y:S05]  /*02b0*/  BSYNC.RECONVERGENT B0 ;  /* 0x0000000000007941 */ /* 0x000fea0003800200 */
.L_x_3:
[----:B------:R-:W0:Y:S01]  /*02c0*/  LDCU.64 UR4, c[0x0][0x390] ;  /* 0x00007200ff0477ac */ /* 0x000e220008000a00 */
[----:B------:R-:W1:Y:S01]  /*02d0*/  F2I.TRUNC.NTZ R7, R7 ;  /* 0x0000000700077305 */ /* 0x000e62000020f100 */
[----:B------:R-:W-:Y:S01]  /*02e0*/  UMOV UR6, 0xffffffff ;  /* 0xffffffff00067882 */ /* 0x000fe20000000000 */
[----:B0-----:R-:W-:-:S04]  /*02f0*/  UIADD3 UR4, UP0, UPT, UR4, 0x8, URZ ;  /* 0x0000000804047890 */ /* 0x001fc8000ff1e0ff */
[----:B-1----:R-:W-:-:S12]  /*0300*/  UIADD3.X UR5, UPT, UPT, URZ, UR5, URZ, UP0, !UPT ;  /* 0x00000005ff057290 */ /* 0x002fd800087fe4ff */
.L_x_65:
[----:B------:R-:W-:Y:S01]  /*0310*/  VIADD R5, R8, UR6 ;  /* 0x0000000608057c36 */ /* 0x000fe20008000000 */
[----:B------:R-:W-:Y:S01]  /*0320*/  UIADD3 UR6, UPT, UPT, UR6, 0x1, URZ ;  /* 0x0000000106067890 */ /* 0x000fe2000fffe0ff */
[----:B------:R-:W-:-:S03]  /*0330*/  UMOV UR7, 0xffffffff ;  /* 0xffffffff00077882 */ /* 0x000fc60000000000 */
[----:B0-----:R-:W-:-:S11]  /*0340*/  UISETP.NE.AND UP0, UPT, UR6, 0x2, UPT ;  /* 0x000000020600788c */ /* 0x001fd6000bf05270 */
.L_x_64:
[----:B------:R-:W-:Y:S01]  /*0350*/  IADD3 R0, PT, PT, R7, UR7, RZ ;  /* 0x0000000707007c10 */ /* 0x000fe2000fffe0ff */
[----:B------:R-:W-:Y:S01]  /*0360*/  UIADD3 UR7, UPT, UPT, UR7, 0x1, URZ ;  /* 0x0000000107077890 */ /* 0x000fe2000fffe0ff */
[----:B------:R-:W-:Y:S02]  /*0370*/  BSSY.RECONVERGENT B1, `(.L_x_5) ;  /* 0x000017e000017945 */ /* 0x000fe40003800200 */
[----:B------:R-:W-:Y:S01]  /*0380*/  VIMNMX.U32 R2, PT, PT, R5, R0, !PT ;  /* 0x0000000005027248 */ /* 0x000fe20007fe0000 */
[----:B------:R-:W-:-:S03]  /*0390*/  UISETP.NE.AND UP1, UPT, UR7, 0x2, UPT ;  /* 0x000000020700788c */ /* 0x000fc6000bf25270 */
[----:B------:R-:W-:-:S13]  /*03a0*/  ISETP.GT.U32.AND P0, PT, R2, 0xff, PT ;  /* 0x000000ff0200780c */ /* 0x000fda0003f04070 */
[----:B0-----:R-:W-:Y:S05]  /*03b0*/  @P0 BRA `(.L_x_6) ;  /* 0x0000001400e40947 */ /* 0x001fea0003800000 */
[----:B------:R-:W0:Y:S01]  /*03c0*/  LDC.64 R2, c[0x0][0x388] ;  /* 0x0000e200ff027b82 */ /* 0x000e220000000a00 */
[----:B------:R-:W-:-:S05]  /*03d0*/  LEA R11, R0, R5, 0x8 ;  /* 0x00000005000b7211 */ /* 0x000fca00078e40ff */
[----:B0-----:R-:W-:-:S06]  /*03e0*/  IMAD.WIDE.U32 R2, R11, 0x4, R2 ;  /* 0x000000040b027825 */ /* 0x001fcc00078e0002 */
[----:B------:R-:W2:Y:S02]  /*03f0*/  LDG.E R2, desc[UR8][R2.64] ;  /* 0x0000000802027981 */ /* 0x000ea4000c1e1900 */
[----:B--2---:R-:W-:-:S13]  /*0400*/  ISETP.GE.AND P0, PT, R2, 0x1, PT ;  /* 0x000000010200780c */ /* 0x004fda0003f06270 */
[----:B------:R-:W-:Y:S05]  /*0410*/  @!P0 BRA `(.L_x_6) ;  /* 0x0000001400cc8947 */ /* 0x000fea0003800000 */
[C---:B------:R-:W-:Y:S01]  /*0420*/  ISETP.GE.U32.AND P0, PT, R2.reuse, 0x4, PT ;  /* 0x000000040200780c */ /* 0x040fe20003f06070 */
[----:B------:R-:W-:Y:S01]  /*0430*/  BSSY.RECONVERGENT B0, `(.L_x_7) ;  /* 0x00000d2000007945 */ /* 0x000fe20003800200 */
[----:B------:R-:W-:Y:S02]  /*0440*/  HFMA2 R3, -RZ, RZ, 0, 0 ;  /* 0x00000000ff037431 */ /* 0x000fe400000001ff */
[----:B------:R-:W-:Y:S01]  /*0450*/  IMAD.SHL.U32 R6, R11, 0x40, RZ ;  /* 0x000000400b067824 */ /* 0x000fe200078e00ff */
[----:B------:R-:W-:-:S08]  /*0460*/  LOP3.LUT R4, R2, 0x3, RZ, 0xc0, !PT ;  /* 0x0000000302047812 */ /* 0x000fd000078ec0ff */
[----:B------:R-:W-:Y:S05]  /*0470*/  @!P0 BRA `(.L_x_8) ;  /* 0x0000000c00348947 */ /* 0x000fea0003800000 */
[----:B------:R-:W0:Y:S01]  /*0480*/  LDC.64 R14, c[0x0][0x380] ;  /* 0x0000e000ff0e7b82 */ /* 0x000e220000000a00 */
[----:B------:R-:W-:Y:S01]  /*0490*/  MOV R10, UR4 ;  /* 0x00000004000a7c02 */ /* 0x000fe20008000f00 */
[----:B------:R-:W-:Y:S01]  /*04a0*/  IMAD.U32 R11, RZ, RZ, UR5 ;  /* 0x00000005ff0b7e24 */ /* 0x000fe2000f8e00ff */
[----:B------:R-:W-:-:S03]  /*04b0*/  LOP3.LUT R3, R2, 0x7ffffffc, RZ, 0xc0, !PT ;  /* 0x7ffffffc02037812 */ /* 0x000fc600078ec0ff */
[----:B------:R-:W-:-:S04]  /*04c0*/  IMAD.WIDE.U32 R10, R6, 0x4, R10 ;  /* 0x00000004060a7825 */ /* 0x000fc800078e000a */
[----:B------:R-:W-:Y:S01]  /*04d0*/  IMAD.MOV R2, RZ, RZ, -R3 ;  /* 0x000000ffff027224 */ /* 0x000fe200078e0a03 */
[----:B------:R-:W-:Y:S02]  /*04e0*/  MOV R12, R10 ;  /* 0x0000000a000c7202 */ /* 0x000fe40000000f00 */
[----:B------:R-:W-:-:S07]  /*04f0*/  MOV R13, R11 ;  /* 0x0000000b000d7202 */ /* 0x000fce0000000f00 */
.L_x_41:
[----:B------:R-:W2:Y:S01]  /*0500*/  LDG.E R10, desc[UR8][R12.64+-0x8] ;  /* 0xfffff8080c0a7981 */ /* 0x000ea2000c1e1900 */
[----:B------:R-:W-:Y:S01]  /*0510*/  IADD3 R2, PT, PT, R2, 0x4, RZ ;  /* 0x0000000402027810 */ /* 0x000fe20007ffe0ff */
[----:B------:R-:W-:Y:S03]  /*0520*/  BSSY.RECONVERGENT B3, `(.L_x_9) ;  /* 0x000002f000037945 */ /* 0x000fe60003800200 */
[----:B------:R-:W-:Y:S02]  /*0530*/  ISETP.NE.AND P1, PT, R2, RZ, PT ;  /* 0x000000ff0200720c */ /* 0x000fe40003f25270 */
[----:B--2---:R-:W-:-:S13]  /*0540*/  ISETP.NE.AND P0, PT, R10, R9, PT ;  /* 0x000000090a00720c */ /* 0x004fda0003f05270 */
[----:B------:R-:W-:Y:S05]  /*0550*/  @!P0 BRA `(.L_x_10) ;  /* 0x0000000000ac8947 */ /* 0x000fea0003800000 */
[----:B0-----:R-:W-:-:S06]  /*0560*/  IMAD.WIDE R10, R10, 0x8, R14 ;  /* 0x000000080a0a7825 */ /* 0x001fcc00078e020e */
[----:B------:R-:W2:Y:S02]  /*0570*/  LDG.E.64 R10, desc[UR8][R10.64] ;  /* 0x000000080a0a7981 */ /* 0x000ea4000c1e1b00 */
[----:B--2---:R-:W-:Y:S01]  /*0580*/  FADD R24, R17, -R11 ;  /* 0x8000000b11187221 */ /* 0x004fe20000000000 */
[----:B------:R-:W-:-:S03]  /*0590*/  FADD R27, R16, -R10 ;  /* 0x8000000a101b7221 */ /* 0x000fc60000000000 */
[----:B------:R-:W-:-:S04]  /*05a0*/  FMUL R0, R24, R24 ;  /* 0x0000001818007220 */ /* 0x000fc80000400000 */
[----:B------:R-:W-:-:S05]  /*05b0*/  FFMA R21, R27, R27, R0 ;  /* 0x0000001b1b157223 */ /* 0x000fca0000000000 */
[----:B------:R-:W-:-:S04]  /*05c0*/  FSETP.GEU.AND P0, PT, R21, 0.00022499999613501131535, PT ;  /* 0x396bedfa1500780b */ /* 0x000fc80003f0e000 */
[----:B------:R-:W-:-:S13]  /*05d0*/  FSETP.LEU.OR P0, PT, R21, RZ, P0 ;  /* 0x000000ff1500720b */ /* 0x000fda000070b400 */
[----:B------:R-:W-:Y:S05]  /*05e0*/  @P0 BRA `(.L_x_10) ;  /* 0x0000000000880947 */ /* 0x000fea0003800000 */
[----:B------:R-:W-:Y:S01]  /*05f0*/  IADD3 R0, PT, PT, R21, -0xd000000, RZ ;  /* 0xf300000015007810 */ /* 0x000fe20007ffe0ff */
[----:B------:R0:W1:Y:S01]  /*0600*/  MUFU.RSQ R10, R21 ;  /* 0x00000015000a7308 */ /* 0x0000620000001400 */
[----:B------:R-:W-:Y:S02]  /*0610*/  BSSY.RECONVERGENT B2, `(.L_x_11) ;  /* 0x000000c000027945 */ /* 0x000fe40003800200 */
[----:B------:R-:W-:-:S13]  /*0620*/  ISETP.GT.U32.AND P0, PT, R0, 0x727fffff, PT ;  /* 0x727fffff0000780c */ /* 0x000fda0003f04070 */
[----:B0-----:R-:W-:Y:S05]  /*0630*/  @!P0 BRA `(.L_x_12) ;  /* 0x0000000000148947 */ /* 0x001fea0003800000 */
[----:B-1----:R-:W-:Y:S01]  /*0640*/  IMAD.MOV.U32 R10, RZ, RZ, R21 ;  /* 0x000000ffff0a7224 */ /* 0x002fe200078e0015 */
[----:B------:R-:W-:-:S07]  /*0650*/  MOV R0, 0x670 ;  /* 0x0000067000007802 */ /* 0x000fce0000000f00 */
[----:B------:R-:W-:Y:S05]  /*0660*/  CALL.REL.NOINC `($__internal_1_$__cuda_sm20_sqrt_rn_f32_slowpath) ;  /* 0x00000018001c7944 */ /* 0x000fea0003c00000 */
[----:B------:R-:W-:Y:S01]  /*0670*/  MOV R0, R23 ;  /* 0x0000001700007202 */ /* 0x000fe20000000f00 */
[----:B------:R-:W-:Y:S06]  /*0680*/  BRA `(.L_x_13) ;  /* 0x0000000000107947 */ /* 0x000fec0003800000 */
.L_x_12:
[----:B-1----:R-:W-:Y:S01]  /*0690*/  FMUL.FTZ R0, R21, R10 ;  /* 0x0000000a15007220 */ /* 0x002fe20000410000 */
[----:B------:R-:W-:-:S03]  /*06a0*/  FMUL.FTZ R10, R10, 0.5 ;  /* 0x3f0000000a0a7820 */ /* 0x000fc60000410000 */
[----:B------:R-:W-:-:S04]  /*06b0*/  FFMA R11, -R0, R0, R21 ;  /* 0x00000000000b7223 */ /* 0x000fc80000000115 */
[----:B------:R-:W-:-:S07]  /*06c0*/  FFMA R0, R11, R10, R0 ;  /* 0x0000000a0b007223 */ /* 0x000fce0000000000 */
.L_x_13:
[----:B------:R-:W-:Y:S05]  /*06d0*/  BSYNC.RECONVERGENT B2 ;  /* 0x0000000000027941 */ /* 0x000fea0003800200 */
.L_x_11:
[C---:B------:R-:W-:Y:S01]  /*06e0*/  IADD3 R10, PT, PT, R0.reuse, 0x1800000, RZ ;  /* 0x01800000000a7810 */ /* 0x040fe20007ffe0ff */
[----:B------:R-:W-:Y:S01]  /*06f0*/  FADD R25, -R0, 0.014999999664723873138 ;  /* 0x3c75c28f00197421 */ /* 0x000fe20000000100 */
[----:B------:R-:W-:Y:S02]  /*0700*/  BSSY.RECONVERGENT B4, `(.L_x_14) ;  /* 0x000000c000047945 */ /* 0x000fe40003800200 */
[----:B------:R-:W-:Y:S01]  /*0710*/  LOP3.LUT R10, R10, 0x7f800000, RZ, 0xc0, !PT ;  /* 0x7f8000000a0a7812 */ /* 0x000fe200078ec0ff */
[----:B------:R-:W-:-:S03]  /*0720*/  FMUL R25, R25, 0.5 ;  /* 0x3f00000019197820 */ /* 0x000fc60000400000 */
[----:B------:R-:W-:-:S13]  /*0730*/  ISETP.GT.U32.AND P0, PT, R10, 0x1ffffff, PT ;  /* 0x01ffffff0a00780c */ /* 0x000fda0003f04070 */
[----:B------:R-:W-:Y:S05]  /*0740*/  @P0 BRA `(.L_x_15) ;  /* 0x00000000000c0947 */ /* 0x000fea0003800000 */
[----:B------:R-:W-:-:S07]  /*0750*/  MOV R10, 0x770 ;  /* 0x00000770000a7802 */ /* 0x000fce0000000f00 */
[----:B------:R-:W-:Y:S05]  /*0760*/  CALL.REL.NOINC `($__internal_0_$__cuda_sm20_rcp_rn_f32_slowpath) ;  /* 0x00000014000c7944 */ /* 0x000fea0003c00000 */
[----:B------:R-:W-:Y:S05]  /*0770*/  BRA `(.L_x_16) ;  /* 0x0000000000107947 */ /* 0x000fea0003800000 */
.L_x_15:
[----:B------:R-:W0:Y:S02]  /*0780*/  MUFU.RCP R21, R0 ;  /* 0x0000000000157308 */ /* 0x000e240000001000 */
[----:B0-----:R-:W-:-:S04]  /*0790*/  FFMA R10, R21, R0, -1 ;  /* 0xbf800000150a7423 */ /* 0x001fc80000000000 */
[----:B------:R-:W-:-:S04]  /*07a0*/  FADD.FTZ R10, -R10, -RZ ;  /* 0x800000ff0a0a7221 */ /* 0x000fc80000010100 */
[----:B------:R-:W-:-:S07]  /*07b0*/  FFMA R21, R21, R10, R21 ;  /* 0x0000000a15157223 */ /* 0x000fce0000000015 */
.L_x_16:
[----:B------:R-:W-:Y:S05]  /*07c0*/  BSYNC.RECONVERGENT B4 ;  /* 0x0000000000047941 */ /* 0x000fea0003800200 */
.L_x_14:
[-C--:B------:R-:W-:Y:S01]  /*07d0*/  FMUL R27, R27, R21.reuse ;  /* 0x000000151b1b7220 */ /* 0x080fe20000400000 */
[----:B------:R-:W-:-:S03]  /*07e0*/  FMUL R24, R24, R21 ;  /* 0x0000001518187220 */ /* 0x000fc60000400000 */
[C---:B------:R-:W-:Y:S01]  /*07f0*/  FFMA R16, R25.reuse, R27, R16 ;  /* 0x0000001b19107223 */ /* 0x040fe20000000010 */
[----:B------:R-:W-:-:S07]  /*0800*/  FFMA R17, R25, R24, R17 ;  /* 0x0000001819117223 */ /* 0x000fce0000000011 */
.L_x_10:
[----:B------:R-:W-:Y:S05]  /*0810*/  BSYNC.RECONVERGENT B3 ;  /* 0x0000000000037941 */ /* 0x000fea0003800200 */
.L_x_9:
[----:B------:R-:W2:Y:S01]  /*0820*/  LDG.E R10, desc[UR8][R12.64+-0x4] ;  /* 0xfffffc080c0a7981 */ /* 0x000ea2000c1e1900 */
[----:B------:R-:W-:Y:S01]  /*0830*/  BSSY.RECONVERGENT B3, `(.L_x_17) ;  /* 0x000002e000037945 */ /* 0x000fe20003800200 */
        /* <DEDUP_REMOVED lines=11> */
[----:B------:R-:W-:Y:S01]  /*08f0*/  VIADD R0, R21, 0xf3000000 ;  /* 0xf300000015007836 */ /* 0x000fe20000000000 */
[----:B------:R0:W1:Y:S01]  /*0900*/  MUFU.RSQ R10, R21 ;  /* 0x00000015000a7308 */ /* 0x0000620000001400 */
[----:B------:R-:W-:Y:S03]  /*0910*/  BSSY.RECONVERGENT B2, `(.L_x_19) ;  /* 0x000000c000027945 */ /* 0x000fe60003800200 */
[----:B------:R-:W-:-:S13]  /*0920*/  ISETP.GT.U32.AND P0, PT, R0, 0x727fffff, PT ;  /* 0x727fffff0000780c */ /* 0x000fda0003f04070 */
[----:B01----:R-:W-:Y:S05]  /*0930*/  @!P0 BRA `(.L_x_20) ;  /* 0x0000000000148947 */ /* 0x003fea0003800000 */
[----:B------:R-:W-:Y:S02]  /*0940*/  MOV R10, R21 ;  /* 0x00000015000a7202 */ /* 0x000fe40000000f00 */
[----:B------:R-:W-:-:S07]  /*0950*/  MOV R0, 0x970 ;  /* 0x0000097000007802 */ /* 0x000fce0000000f00 */
[----:B------:R-:W-:Y:S05]  /*0960*/  CALL.REL.NOINC `($__internal_1_$__cuda_sm20_sqrt_rn_f32_slowpath) ;  /* 0x00000014005c7944 */ /* 0x000fea0003c00000 */
[----:B------:R-:W-:Y:S01]  /*0970*/  MOV R0, R23 ;  /* 0x0000001700007202 */ /* 0x000fe20000000f00 */
[----:B------:R-:W-:Y:S06]  /*0980*/  BRA `(.L_x_21) ;  /* 0x0000000000107947 */ /* 0x000fec0003800000 */
.L_x_20:
[----:B------:R-:W-:Y:S01]  /*0990*/  FMUL.FTZ R0, R21, R10 ;  /* 0x0000000a15007220 */ /* 0x000fe20000410000 */
[----:B------:R-:W-:-:S03]  /*09a0*/  FMUL.FTZ R10, R10, 0.5 ;  /* 0x3f0000000a0a7820 */ /* 0x000fc60000410000 */
[----:B------:R-:W-:-:S04]  /*09b0*/  FFMA R11, -R0, R0, R21 ;  /* 0x00000000000b7223 */ /* 0x000fc80000000115 */
[----:B------:R-:W-:-:S07]  /*09c0*/  FFMA R0, R11, R10, R0 ;  /* 0x0000000a0b007223 */ /* 0x000fce0000000000 */
.L_x_21:
[----:B------:R-:W-:Y:S05]  /*09d0*/  BSYNC.RECONVERGENT B2 ;  /* 0x0000000000027941 */ /* 0x000fea0003800200 */
.L_x_19:
[C---:B------:R-:W-:Y:S02]  /*09e0*/  VIADD R10, R0.reuse, 0x1800000 ;  /* 0x01800000000a7836 */ /* 0x040fe40000000000 */
        /* <DEDUP_REMOVED lines=9> */
.L_x_23:
[----:B------:R-:W0:Y:S02]  /*0a80*/  MUFU.RCP R21, R0 ;  /* 0x0000000000157308 */ /* 0x000e240000001000 */
[----:B0-----:R-:W-:-:S04]  /*0a90*/  FFMA R10, R21, R0, -1 ;  /* 0xbf800000150a7423 */ /* 0x001fc80000000000 */
[----:B------:R-:W-:-:S04]  /*0aa0*/  FADD.FTZ R10, -R10, -RZ ;  /* 0x800000ff0a0a7221 */ /* 0x000fc80000010100 */
[----:B------:R-:W-:-:S07]  /*0ab0*/  FFMA R21, R21, R10, R21 ;  /* 0x0000000a15157223 */ /* 0x000fce0000000015 */
.L_x_24:
[----:B------:R-:W-:Y:S05]  /*0ac0*/  BSYNC.RECONVERGENT B4 ;  /* 0x0000000000047941 */ /* 0x000fea0003800200 */
.L_x_22:
[-C--:B------:R-:W-:Y:S01]  /*0ad0*/  FMUL R27, R27, R21.reuse ;  /* 0x000000151b1b7220 */ /* 0x080fe20000400000 */
[----:B------:R-:W-:-:S03]  /*0ae0*/  FMUL R24, R24, R21 ;  /* 0x0000001518187220 */ /* 0x000fc60000400000 */
[C---:B------:R-:W-:Y:S01]  /*0af0*/  FFMA R16, R25.reuse, R27, R16 ;  /* 0x0000001b19107223 */ /* 0x040fe20000000010 */
[----:B------:R-:W-:-:S07]  /*0b00*/  FFMA R17, R25, R24, R17 ;  /* 0x0000001819117223 */ /* 0x000fce0000000011 */
.L_x_18:
[----:B------:R-:W-:Y:S05]  /*0b10*/  BSYNC.RECONVERGENT B3 ;  /* 0x0000000000037941 */ /* 0x000fea0003800200 */
.L_x_17:
        /* <DEDUP_REMOVED lines=18> */
[----:B-1----:R-:W-:Y:S02]  /*0c40*/  MOV R10, R21 ;  /* 0x00000015000a7202 */ /* 0x002fe40000000f00 */
[----:B------:R-:W-:-:S07]  /*0c50*/  MOV R0, 0xc70 ;  /* 0x00000c7000007802 */ /* 0x000fce0000000f00 */
[----:B------:R-:W-:Y:S05]  /*0c60*/  CALL.REL.NOINC `($__internal_1_$__cuda_sm20_sqrt_rn_f32_slowpath) ;  /* 0x00000010009c7944 */ /* 0x000fea0003c00000 */
[----:B------:R-:W-:Y:S01]  /*0c70*/  IMAD.MOV.U32 R0, RZ, RZ, R23 ;  /* 0x000000ffff007224 */ /* 0x000fe200078e0017 */
[----:B------:R-:W-:Y:S06]  /*0c80*/  BRA `(.L_x_29) ;  /* 0x0000000000107947 */ /* 0x000fec0003800000 */
.L_x_28:
[----:B-1----:R-:W-:Y:S01]  /*0c90*/  FMUL.FTZ R0, R21, R10 ;  /* 0x0000000a15007220 */ /* 0x002fe20000410000 */
[----:B------:R-:W-:-:S03]  /*0ca0*/  FMUL.FTZ R10, R10, 0.5 ;  /* 0x3f0000000a0a7820 */ /* 0x000fc60000410000 */
[----:B------:R-:W-:-:S04]  /*0cb0*/  FFMA R11, -R0, R0, R21 ;  /* 0x00000000000b7223 */ /* 0x000fc80000000115 */
[----:B------:R-:W-:-:S07]  /*0cc0*/  FFMA R0, R11, R10, R0 ;  /* 0x0000000a0b007223 */ /* 0x000fce0000000000 */
.L_x_29:
[----:B------:R-:W-:Y:S05]  /*0cd0*/  BSYNC.RECONVERGENT B2 ;  /* 0x0000000000027941 */ /* 0x000fea0003800200 */
.L_x_27:
        /* <DEDUP_REMOVED lines=10> */
.L_x_31:
[----:B------:R-:W0:Y:S02]  /*0d80*/  MUFU.RCP R21, R0 ;  /* 0x0000000000157308 */ /* 0x000e240000001000 */
[----:B0-----:R-:W-:-:S04]  /*0d90*/  FFMA R10, R21, R0, -1 ;  /* 0xbf800000150a7423 */ /* 0x001fc80000000000 */
[----:B------:R-:W-:-:S04]  /*0da0*/  FADD.FTZ R10, -R10, -RZ ;  /* 0x800000ff0a0a7221 */ /* 0x000fc80000010100 */
[----:B------:R-:W-:-:S07]  /*0db0*/  FFMA R21, R21, R10, R21 ;  /* 0x0000000a15157223 */ /* 0x000fce0000000015 */
.L_x_32:
[----:B------:R-:W-:Y:S05]  /*0dc0*/  BSYNC.RECONVERGENT B4 ;  /* 0x0000000000047941 */ /* 0x000fea0003800200 */
.L_x_30:
[-C--:B------:R-:W-:Y:S01]  /*0dd0*/  FMUL R25, R25, R21.reuse ;  /* 0x0000001519197220 */ /* 0x080fe20000400000 */
[----:B------:R-:W-:-:S03]  /*0de0*/  FMUL R24, R24, R21 ;  /* 0x0000001518187220 */ /* 0x000fc60000400000 */
[C---:B------:R-:W-:Y:S01]  /*0df0*/  FFMA R16, R27.reuse, R25, R16 ;  /* 0x000000191b107223 */ /* 0x040fe20000000010 */
[----:B------:R-:W-:-:S07]  /*0e00*/  FFMA R17, R27, R24, R17 ;  /* 0x000000181b117223 */ /* 0x000fce0000000011 */
.L_x_26:
[----:B------:R-:W-:Y:S05]  /*0e10*/  BSYNC.RECONVERGENT B3 ;  /* 0x0000000000037941 */ /* 0x000fea0003800200 */
.L_x_25:
        /* <DEDUP_REMOVED lines=23> */
.L_x_36:
[----:B-1----:R-:W-:Y:S01]  /*0f90*/  FMUL.FTZ R0, R21, R10 ;  /* 0x0000000a15007220 */ /* 0x002fe20000410000 */
[----:B------:R-:W-:-:S03]  /*0fa0*/  FMUL.FTZ R10, R10, 0.5 ;  /* 0x3f0000000a0a7820 */ /* 0x000fc60000410000 */
[----:B------:R-:W-:-:S04]  /*0fb0*/  FFMA R11, -R0, R0, R21 ;  /* 0x00000000000b7223 */ /* 0x000fc80000000115 */
[----:B------:R-:W-:-:S07]  /*0fc0*/  FFMA R0, R11, R10, R0 ;  /* 0x0000000a0b007223 */ /* 0x000fce0000000000 */
.L_x_37:
[----:B------:R-:W-:Y:S05]  /*0fd0*/  BSYNC.RECONVERGENT B2 ;  /* 0x0000000000027941 */ /* 0x000fea0003800200 */
.L_x_35:
        /* <DEDUP_REMOVED lines=10> */
.L_x_39:
[----:B------:R-:W0:Y:S02]  /*1080*/  MUFU.RCP R21, R0 ;  /* 0x0000000000157308 */ /* 0x000e240000001000 */
[----:B0-----:R-:W-:-:S04]  /*1090*/  FFMA R10, R21, R0, -1 ;  /* 0xbf800000150a7423 */ /* 0x001fc80000000000 */
[----:B------:R-:W-:-:S04]  /*10a0*/  FADD.FTZ R10, -R10, -RZ ;  /* 0x800000ff0a0a7221 */ /* 0x000fc80000010100 */
[----:B------:R-:W-:-:S07]  /*10b0*/  FFMA R21, R21, R10, R21 ;  /* 0x0000000a15157223 */ /* 0x000fce0000000015 */
.L_x_40:
[----:B------:R-:W-:Y:S05]  /*10c0*/  BSYNC.RECONVERGENT B4 ;  /* 0x0000000000047941 */ /* 0x000fea0003800200 */
.L_x_38:
[-C--:B------:R-:W-:Y:S01]  /*10d0*/  FMUL R25, R25, R21.reuse ;  /* 0x0000001519197220 */ /* 0x080fe20000400000 */
[----:B------:R-:W-:-:S03]  /*10e0*/  FMUL R24, R24, R21 ;  /* 0x0000001518187220 */ /* 0x000fc60000400000 */
[C---:B------:R-:W-:Y:S01]  /*10f0*/  FFMA R16, R27.reuse, R25, R16 ;  /* 0x000000191b107223 */ /* 0x040fe20000000010 */
[----:B------:R-:W-:-:S07]  /*1100*/  FFMA R17, R27, R24, R17 ;  /* 0x000000181b117223 */ /* 0x000fce0000000011 */
.L_x_34:
[----:B------:R-:W-:Y:S05]  /*1110*/  BSYNC.RECONVERGENT B3 ;  /* 0x0000000000037941 */ /* 0x000fea0003800200 */
.L_x_33:
[----:B------:R-:W-:-:S05]  /*1120*/  IADD3 R12, P0, PT, R12, 0x10, RZ ;  /* 0x000000100c0c7810 */ /* 0x000fca0007f1e0ff */
[----:B------:R-:W-:Y:S01]  /*1130*/  IMAD.X R13, RZ, RZ, R13, P0 ;  /* 0x000000ffff0d7224 */ /* 0x000fe200000e060d */
[----:B------:R-:W-:Y:S07]  /*1140*/  @P1 BRA `(.L_x_41) ;  /* 0xfffffff000ec1947 */ /* 0x000fee000383ffff */
.L_x_8:
[----:B------:R-:W-:Y:S05]  /*1150*/  BSYNC.RECONVERGENT B0 ;  /* 0x0000000000007941 */ /* 0x000fea0003800200 */
.L_x_7:
[----:B------:R-:W-:-:S13]  /*1160*/  ISETP.NE.AND P0, PT, R4, RZ, PT ;  /* 0x000000ff0400720c */ /* 0x000fda0003f05270 */
[----:B------:R-:W-:Y:S05]  /*1170*/  @!P0 BRA `(.L_x_6) ;  /* 0x0000000800748947 */ /* 0x000fea0003800000 */
[----:B------:R-:W1:Y:S01]  /*1180*/  LDC.64 R10, c[0x0][0x390] ;  /* 0x0000e400ff0a7b82 */ /* 0x000e620000000a00 */
[----:B------:R-:W-:-:S05]  /*1190*/  IADD3 R13, PT, PT, R6, R3, RZ ;  /* 0x00000003060d7210 */ /* 0x000fca0007ffe0ff */
[----:B-1----:R-:W-:-:S05]  /*11a0*/  IMAD.WIDE.U32 R10, R13, 0x4, R10 ;  /* 0x000000040d0a7825 */ /* 0x002fca00078e000a */
[----:B------:R-:W2:Y:S01]  /*11b0*/  LDG.E R0, desc[UR8][R10.64] ;  /* 0x000000080a007981 */ /* 0x000ea2000c1e1900 */
[----:B------:R-:W-:Y:S01]  /*11c0*/  BSSY.RECONVERGENT B0, `(.L_x_42) ;  /* 0x000002f000007945 */ /* 0x000fe20003800200 */
[----:B--2---:R-:W-:-:S13]  /*11d0*/  ISETP.NE.AND P0, PT, R0, R9, PT ;  /* 0x000000090000720c */ /* 0x004fda0003f05270 */
[----:B------:R-:W-:Y:S05]  /*11e0*/  @!P0 BRA `(.L_x_43) ;  /* 0x0000000000b08947 */ /* 0x000fea0003800000 */
[----:B------:R-:W1:Y:S02]  /*11f0*/  LDC.64 R10, c[0x0][0x380] ;  /* 0x0000e000ff0a7b82 */ /* 0x000e640000000a00 */
[----:B-1----:R-:W-:-:S06]  /*1200*/  IMAD.WIDE R10, R0, 0x8, R10 ;  /* 0x00000008000a7825 */ /* 0x002fcc00078e020a */
        /* <DEDUP_REMOVED lines=9> */
[----:B------:R1:W2:Y:S01]  /*12a0*/  MUFU.RSQ R10, R13 ;  /* 0x0000000d000a7308 */ /* 0x0002a20000001400 */
[----:B------:R-:W-:Y:S02]  /*12b0*/  BSSY.RECONVERGENT B2, `(.L_x_44) ;  /* 0x000000c000027945 */ /* 0x000fe40003800200 */
[----:B------:R-:W-:-:S13]  /*12c0*/  ISETP.GT.U32.AND P0, PT, R0, 0x727fffff, PT ;  /* 0x727fffff0000780c */ /* 0x000fda0003f04070 */
[----:B-1----:R-:W-:Y:S05]  /*12d0*/  @!P0 BRA `(.L_x_45) ;  /* 0x0000000000148947 */ /* 0x002fea0003800000 */
[----:B--2---:R-:W-:Y:S01]  /*12e0*/  IMAD.MOV.U32 R10, RZ, RZ, R13 ;  /* 0x000000ffff0a7224 */ /* 0x004fe200078e000d */
[----:B------:R-:W-:-:S07]  /*12f0*/  MOV R0, 0x1310 ;  /* 0x0000131000007802 */ /* 0x000fce0000000f00 */
[----:B0-----:R-:W-:Y:S05]  /*1300*/  CALL.REL.NOINC `($__internal_1_$__cuda_sm20_sqrt_rn_f32_slowpath) ;  /* 0x0000000800f47944 */ /* 0x001fea0003c00000 */
[----:B------:R-:W-:Y:S01]  /*1310*/  MOV R0, R23 ;  /* 0x0000001700007202 */ /* 0x000fe20000000f00 */
[----:B------:R-:W-:Y:S06]  /*1320*/  BRA `(.L_x_46) ;  /* 0x0000000000107947 */ /* 0x000fec0003800000 */
.L_x_45:
[----:B--2---:R-:W-:Y:S01]  /*1330*/  FMUL.FTZ R0, R13, R10 ;  /* 0x0000000a0d007220 */ /* 0x004fe20000410000 */
[----:B------:R-:W-:-:S03]  /*1340*/  FMUL.FTZ R10, R10, 0.5 ;  /* 0x3f0000000a0a7820 */ /* 0x000fc60000410000 */
[----:B------:R-:W-:-:S04]  /*1350*/  FFMA R11, -R0, R0, R13 ;  /* 0x00000000000b7223 */ /* 0x000fc8000000010d */
[----:B------:R-:W-:-:S07]  /*1360*/  FFMA R0, R11, R10, R0 ;  /* 0x0000000a0b007223 */ /* 0x000fce0000000000 */
.L_x_46:
[----:B------:R-:W-:Y:S05]  /*1370*/  BSYNC.RECONVERGENT B2 ;  /* 0x0000000000027941 */ /* 0x000fea0003800200 */
.L_x_44:
        /* <DEDUP_REMOVED lines=8> */
[----:B0-----:R-:W-:Y:S05]  /*1400*/  CALL.REL.NOINC `($__internal_0_$__cuda_sm20_rcp_rn_f32_slowpath) ;  /* 0x0000000400e47944 */ /* 0x001fea0003c00000 */
[----:B------:R-:W-:Y:S05]  /*1410*/  BRA `(.L_x_49) ;  /* 0x0000000000107947 */ /* 0x000fea0003800000 */
.L_x_48:
[----:B------:R-:W1:Y:S02]  /*1420*/  MUFU.RCP R21, R0 ;  /* 0x0000000000157308 */ /* 0x000e640000001000 */
[----:B-1----:R-:W-:-:S04]  /*1430*/  FFMA R10, R21, R0, -1 ;  /* 0xbf800000150a7423 */ /* 0x002fc80000000000 */
[----:B------:R-:W-:-:S04]  /*1440*/  FADD.FTZ R10, -R10, -RZ ;  /* 0x800000ff0a0a7221 */ /* 0x000fc80000010100 */
[----:B------:R-:W-:-:S07]  /*1450*/  FFMA R21, R21, R10, R21 ;  /* 0x0000000a15157223 */ /* 0x000fce0000000015 */
.L_x_49:
[----:B------:R-:W-:Y:S05]  /*1460*/  BSYNC.RECONVERGENT B3 ;  /* 0x0000000000037941 */ /* 0x000fea0003800200 */
.L_x_47:
[-C--:B------:R-:W-:Y:S01]  /*1470*/  FMUL R12, R12, R21.reuse ;  /* 0x000000150c0c7220 */ /* 0x080fe20000400000 */
[----:B------:R-:W-:-:S03]  /*1480*/  FMUL R2, R2, R21 ;  /* 0x0000001502027220 */ /* 0x000fc60000400000 */
[C---:B------:R-:W-:Y:S01]  /*1490*/  FFMA R16, R13.reuse, R12, R16 ;  /* 0x0000000c0d107223 */ /* 0x040fe20000000010 */
[----:B------:R-:W-:-:S07]  /*14a0*/  FFMA R17, R13, R2, R17 ;  /* 0x000000020d117223 */ /* 0x000fce0000000011 */
.L_x_43:
[----:B------:R-:W-:Y:S05]  /*14b0*/  BSYNC.RECONVERGENT B0 ;  /* 0x0000000000007941 */ /* 0x000fea0003800200 */
.L_x_42:
[----:B------:R-:W-:-:S13]  /*14c0*/  ISETP.NE.AND P0, PT, R4, 0x1, PT ;  /* 0x000000010400780c */ /* 0x000fda0003f05270 */
[----:B------:R-:W-:Y:S05]  /*14d0*/  @!P0 BRA `(.L_x_6) ;  /* 0x00000004009c8947 */ /* 0x000fea0003800000 */
[----:B------:R-:W1:Y:S01]  /*14e0*/  LDCU.64 UR10, c[0x0][0x390] ;  /* 0x00007200ff0a77ac */ /* 0x000e620008000a00 */
[----:B------:R-:W-:-:S05]  /*14f0*/  IADD3 R3, P0, PT, R6, R3, RZ ;  /* 0x0000000306037210 */ /* 0x000fca0007f1e0ff */
[----:B------:R-:W-:Y:S01]  /*1500*/  IMAD.X R0, RZ, RZ, RZ, P0 ;  /* 0x000000ffff007224 */ /* 0x000fe200000e06ff */
[----:B-1----:R-:W-:-:S04]  /*1510*/  LEA R12, P0, R3, UR10, 0x2 ;  /* 0x0000000a030c7c11 */ /* 0x002fc8000f8010ff */
[----:B------:R-:W-:-:S05]  /*1520*/  LEA.HI.X R13, R3, UR11, R0, 0x2, P0 ;  /* 0x0000000b030d7c11 */ /* 0x000fca00080f1400 */
        /* <DEDUP_REMOVED lines=19> */
[----:B--2---:R-:W-:Y:S02]  /*1660*/  MOV R10, R3 ;  /* 0x00000003000a7202 */ /* 0x004fe40000000f00 */
[----:B------:R-:W-:-:S07]  /*1670*/  MOV R0, 0x1690 ;  /* 0x0000169000007802 */ /* 0x000fce0000000f00 */
[----:B0-----:R-:W-:Y:S05]  /*1680*/  CALL.REL.NOINC `($__internal_1_$__cuda_sm20_sqrt_rn_f32_slowpath) ;  /* 0x0000000800147944 */ /* 0x001fea0003c00000 */
[----:B------:R-:W-:Y:S01]  /*1690*/  IMAD.MOV.U32 R0, RZ, RZ, R23 ;  /* 0x000000ffff007224 */ /* 0x000fe200078e0017 */
[----:B------:R-:W-:Y:S06]  /*16a0*/  BRA `(.L_x_54) ;  /* 0x0000000000107947 */ /* 0x000fec0003800000 */
.L_x_53:
[----:B--2---:R-:W-:Y:S01]  /*16b0*/  FMUL.FTZ R0, R3, R10 ;  /* 0x0000000a03007220 */ /* 0x004fe20000410000 */
[----:B------:R-:W-:-:S03]  /*16c0*/  FMUL.FTZ R10, R10, 0.5 ;  /* 0x3f0000000a0a7820 */ /* 0x000fc60000410000 */
[----:B------:R-:W-:-:S04]  /*16d0*/  FFMA R3, -R0, R0, R3 ;  /* 0x0000000000037223 */ /* 0x000fc80000000103 */
[----:B------:R-:W-:-:S07]  /*16e0*/  FFMA R0, R3, R10, R0 ;  /* 0x0000000a03007223 */ /* 0x000fce0000000000 */
.L_x_54:
[----:B------:R-:W-:Y:S05]  /*16f0*/  BSYNC.RECONVERGENT B2 ;  /* 0x0000000000027941 */ /* 0x000fea0003800200 */
.L_x_52:
[----:B------:R-:W-:Y:S01]  /*1700*/  IADD3 R3, PT, PT, R0, 0x1800000, RZ ;  /* 0x0180000000037810 */ /* 0x000fe20007ffe0ff */
[----:B------:R-:W-:Y:S03]  /*1710*/  BSSY.RECONVERGENT B3, `(.L_x_55) ;  /* 0x000000d000037945 */ /* 0x000fe60003800200 */
[----:B------:R-:W-:-:S04]  /*1720*/  LOP3.LUT R3, R3, 0x7f800000, RZ, 0xc0, !PT ;  /* 0x7f80000003037812 */ /* 0x000fc800078ec0ff */
[----:B------:R-:W-:Y:S01]  /*1730*/  ISETP.GT.U32.AND P0, PT, R3, 0x1ffffff, PT ;  /* 0x01ffffff0300780c */ /* 0x000fe20003f04070 */
[----:B------:R-:W-:-:S04]  /*1740*/  FADD R3, -R0, 0.014999999664723873138 ;  /* 0x3c75c28f00037421 */ /* 0x000fc80000000100 */
[----:B------:R-:W-:-:S08]  /*1750*/  FMUL R3, R3, 0.5 ;  /* 0x3f00000003037820 */ /* 0x000fd00000400000 */
[----:B------:R-:W-:Y:S05]  /*1760*/  @P0 BRA `(.L_x_56) ;  /* 0x00000000000c0947 */ /* 0x000fea0003800000 */
[----:B------:R-:W-:-:S07]  /*1770*/  MOV R10, 0x1790 ;  /* 0x00001790000a7802 */ /* 0x000fce0000000f00 */
[----:B0-----:R-:W-:Y:S05]  /*1780*/  CALL.REL.NOINC `($__internal_0_$__cuda_sm20_rcp_rn_f32_slowpath) ;  /* 0x0000000400047944 */ /* 0x001fea0003c00000 */
[----:B------:R-:W-:Y:S05]  /*1790*/  BRA `(.L_x_57) ;  /* 0x0000000000107947 */ /* 0x000fea0003800000 */
.L_x_56:
[----:B------:R-:W1:Y:S02]  /*17a0*/  MUFU.RCP R21, R0 ;  /* 0x0000000000157308 */ /* 0x000e640000001000 */
[----:B-1----:R-:W-:-:S04]  /*17b0*/  FFMA R10, R21, R0, -1 ;  /* 0xbf800000150a7423 */ /* 0x002fc80000000000 */
[----:B------:R-:W-:-:S04]  /*17c0*/  FADD.FTZ R10, -R10, -RZ ;  /* 0x800000ff0a0a7221 */ /* 0x000fc80000010100 */
[----:B------:R-:W-:-:S07]  /*17d0*/  FFMA R21, R21, R10, R21 ;  /* 0x0000000a15157223 */ /* 0x000fce0000000015 */
.L_x_57:
[----:B------:R-:W-:Y:S05]  /*17e0*/  BSYNC.RECONVERGENT B3 ;  /* 0x0000000000037941 */ /* 0x000fea0003800200 */
.L_x_55:
[-C--:B------:R-:W-:Y:S01]  /*17f0*/  FMUL R6, R6, R21.reuse ;  /* 0x0000001506067220 */ /* 0x080fe20000400000 */
[----:B------:R-:W-:-:S03]  /*1800*/  FMUL R2, R2, R21 ;  /* 0x0000001502027220 */ /* 0x000fc60000400000 */
[C---:B------:R-:W-:Y:S01]  /*1810*/  FFMA R16, R3.reuse, R6, R16 ;  /* 0x0000000603107223 */ /* 0x040fe20000000010 */
[----:B------:R-:W-:-:S07]  /*1820*/  FFMA R17, R3, R2, R17 ;  /* 0x0000000203117223 */ /* 0x000fce0000000011 */
.L_x_51:
[----:B------:R-:W-:Y:S05]  /*1830*/  BSYNC.RECONVERGENT B0 ;  /* 0x0000000000007941 */ /* 0x000fea0003800200 */
.L_x_50:
[----:B------:R-:W-:-:S13]  /*1840*/  ISETP.NE.AND P0, PT, R4, 0x2, PT ;  /* 0x000000020400780c */ /* 0x000fda0003f05270 */
[----:B------:R-:W-:Y:S05]  /*1850*/  @!P0 BRA `(.L_x_6) ;  /* 0x0000000000bc8947 */ /* 0x000fea0003800000 */
[----:B------:R-:W2:Y:S02]  /*1860*/  LDG.E R12, desc[UR8][R12.64+0x8] ;  /* 0x000008080c0c7981 */ /* 0x000ea4000c1e1900 */
        /* <DEDUP_REMOVED lines=17> */
[----:B------:R-:W-:Y:S01]  /*1980*/  IMAD.MOV.U32 R10, RZ, RZ, R3 ;  /* 0x000000ffff0a7224 */ /* 0x000fe200078e0003 */
[----:B------:R-:W-:-:S07]  /*1990*/  MOV R0, 0x19b0 ;  /* 0x000019b000007802 */ /* 0x000fce0000000f00 */
[----:B0-2---:R-:W-:Y:S05]  /*19a0*/  CALL.REL.NOINC `($__internal_1_$__cuda_sm20_sqrt_rn_f32_slowpath) ;  /* 0x00000004004c7944 */ /* 0x005fea0003c00000 */
[----:B------:R-:W-:Y:S01]  /*19b0*/  MOV R0, R23 ;  /* 0x0000001700007202 */ /* 0x000fe20000000f00 */
[----:B------:R-:W-:Y:S06]  /*19c0*/  BRA `(.L_x_60) ;  /* 0x0000000000107947 */ /* 0x000fec0003800000 */
.L_x_59:
[----:B--2---:R-:W-:Y:S01]  /*19d0*/  FMUL.FTZ R0, R3, R6 ;  /* 0x0000000603007220 */ /* 0x004fe20000410000 */
[----:B------:R-:W-:-:S03]  /*19e0*/  FMUL.FTZ R6, R6, 0.5 ;  /* 0x3f00000006067820 */ /* 0x000fc60000410000 */
[----:B------:R-:W-:-:S04]  /*19f0*/  FFMA R3, -R0, R0, R3 ;  /* 0x0000000000037223 */ /* 0x000fc80000000103 */
[----:B------:R-:W-:-:S07]  /*1a00*/  FFMA R0, R3, R6, R0 ;  /* 0x0000000603007223 */ /* 0x000fce0000000000 */
.L_x_60:
[----:B------:R-:W-:Y:S05]  /*1a10*/  BSYNC.RECONVERGENT B0 ;  /* 0x0000000000007941 */ /* 0x000fea0003800200 */
.L_x_58:
        /* <DEDUP_REMOVED lines=10> */
.L_x_62:
[----:B------:R-:W1:Y:S02]  /*1ac0*/  MUFU.RCP R21, R0 ;  /* 0x0000000000157308 */ /* 0x000e640000001000 */
[----:B-1----:R-:W-:-:S04]  /*1ad0*/  FFMA R6, R21, R0, -1 ;  /* 0xbf80000015067423 */ /* 0x002fc80000000000 */
[----:B------:R-:W-:-:S04]  /*1ae0*/  FADD.FTZ R6, -R6, -RZ ;  /* 0x800000ff06067221 */ /* 0x000fc80000010100 */
[----:B------:R-:W-:-:S07]  /*1af0*/  FFMA R21, R21, R6, R21 ;  /* 0x0000000615157223 */ /* 0x000fce0000000015 */
.L_x_63:
[----:B------:R-:W-:Y:S05]  /*1b00*/  BSYNC.RECONVERGENT B0 ;  /* 0x0000000000007941 */ /* 0x000fea0003800200 */
.L_x_61:
[-C--:B------:R-:W-:Y:S01]  /*1b10*/  FMUL R4, R4, R21.reuse ;  /* 0x0000001504047220 */ /* 0x080fe20000400000 */
[----:B------:R-:W-:-:S03]  /*1b20*/  FMUL R2, R2, R21 ;  /* 0x0000001502027220 */ /* 0x000fc60000400000 */
[C---:B------:R-:W-:Y:S01]  /*1b30*/  FFMA R16, R3.reuse, R4, R16 ;  /* 0x0000000403107223 */ /* 0x040fe20000000010 */
[----:B------:R-:W-:-:S07]  /*1b40*/  FFMA R17, R3, R2, R17 ;  /* 0x0000000203117223 */ /* 0x000fce0000000011 */
.L_x_6:
[----:B------:R-:W-:Y:S05]  /*1b50*/  BSYNC.RECONVERGENT B1 ;  /* 0x0000000000017941 */ /* 0x000fea0003800200 */
.L_x_5:
[----:B------:R-:W-:Y:S05]  /*1b60*/  BRA.U UP1, `(.L_x_64) ;  /* 0xffffffe501f87547 */ /* 0x000fea000b83ffff */
[----:B------:R-:W-:Y:S05]  /*1b70*/  BRA.U UP0, `(.L_x_65) ;  /* 0xffffffe500e47547 */ /* 0x000fea000b83ffff */
[----:B------:R-:W-:Y:S01]  /*1b80*/  STG.E.64 desc[UR8][R18.64], R16 ;  /* 0x0000001012007986 */ /* 0x000fe2000c101b08 */
[----:B------:R-:W-:Y:S05]  /*1b90*/  EXIT ;  /* 0x000000000000794d */ /* 0x000fea0003800000 */
        .weak           $__internal_0_$__cuda_sm20_rcp_rn_f32_slowpath
        .type           $__internal_0_$__cuda_sm20_rcp_rn_f32_slowpath,@function
        .size           $__internal_0_$__cuda_sm20_rcp_rn_f32_slowpath,($__internal_1_$__cuda_sm20_sqrt_rn_f32_slowpath - $__internal_0_$__cuda_sm20_rcp_rn_f32_slowpath)
$__internal_0_$__cuda_sm20_rcp_rn_f32_slowpath:
[----:B------:R-:W-:Y:S01]  /*1ba0*/  IMAD.SHL.U32 R11, R0, 0x2, RZ ;  /* 0x00000002000b7824 */ /* 0x000fe200078e00ff */
[----:B------:R-:W-:Y:S04]  /*1bb0*/  BSSY.RECONVERGENT B2, `(.L_x_66) ;  /* 0x0000030000027945 */ /* 0x000fe80003800200 */
[----:B------:R-:W-:-:S04]  /*1bc0*/  SHF.R.U32.HI R11, RZ, 0x18, R11 ;  /* 0x00000018ff0b7819 */ /* 0x000fc8000001160b */
[----:B------:R-:W-:-:S13]  /*1bd0*/  ISETP.NE.U32.AND P0, PT, R11, RZ, PT ;  /* 0x000000ff0b00720c */ /* 0x000fda0003f05070 */
[----:B------:R-:W-:Y:S05]  /*1be0*/  @P0 BRA `(.L_x_67) ;  /* 0x0000000000280947 */ /* 0x000fea0003800000 */
[----:B------:R-:W-:-:S04]  /*1bf0*/  SHF.L.U32 R11, R0, 0x1, RZ ;  /* 0x00000001000b7819 */ /* 0x000fc800000006ff */
[----:B------:R-:W-:-:S13]  /*1c00*/  ISETP.NE.AND P0, PT, R11, RZ, PT ;  /* 0x000000ff0b00720c */ /* 0x000fda0003f05270 */
[----:B------:R-:W-:Y:S01]  /*1c10*/  @P0 FFMA R20, R0, 1.84467440737095516160e+19, RZ ;  /* 0x5f80000000140823 */ /* 0x000fe200000000ff */
[----:B------:R-:W-:Y:S08]  /*1c20*/  @!P0 MUFU.RCP R21, R0 ;  /* 0x0000000000158308 */ /* 0x000ff00000001000 */
[----:B------:R-:W0:Y:S02]  /*1c30*/  @P0 MUFU.RCP R11, R20 ;  /* 0x00000014000b0308 */ /* 0x000e240000001000 */
[----:B0-----:R-:W-:-:S04]  /*1c40*/  @P0 FFMA R22, R20, R11, -1 ;  /* 0xbf80000014160423 */ /* 0x001fc8000000000b */
[----:B------:R-:W-:-:S04]  /*1c50*/  @P0 FADD.FTZ R22, -R22, -RZ ;  /* 0x800000ff16160221 */ /* 0x000fc80000010100 */
[----:B------:R-:W-:-:S04]  /*1c60*/  @P0 FFMA R22, R11, R22, R11 ;  /* 0x000000160b160223 */ /* 0x000fc8000000000b */
[----:B------:R-:W-:Y:S01]  /*1c70*/  @P0 FFMA R21, R22, 1.84467440737095516160e+19, RZ ;  /* 0x5f80000016150823 */ /* 0x000fe200000000ff */
[----:B------:R-:W-:Y:S06]  /*1c80*/  BRA `(.L_x_68) ;  /* 0x0000000000887947 */ /* 0x000fec0003800000 */
.L_x_67:
[----:B------:R-:W-:-:S04]  /*1c90*/  IADD3 R20, PT, PT, R11, -0xfd, RZ ;  /* 0xffffff030b147810 */ /* 0x000fc80007ffe0ff */
[----:B------:R-:W-:-:S13]  /*1ca0*/  ISETP.GT.U32.AND P0, PT, R20, 0x1, PT ;  /* 0x000000011400780c */ /* 0x000fda0003f04070 */
[----:B------:R-:W-:Y:S05]  /*1cb0*/  @P0 BRA `(.L_x_69) ;  /* 0x0000000000780947 */ /* 0x000fea0003800000 */
[----:B------:R-:W-:-:S04]  /*1cc0*/  LOP3.LUT R28, R0, 0x7fffff, RZ, 0xc0, !PT ;  /* 0x007fffff001c7812 */ /* 0x000fc800078ec0ff */
[----:B------:R-:W-:-:S04]  /*1cd0*/  LOP3.LUT R28, R28, 0x3f800000, RZ, 0xfc, !PT ;  /* 0x3f8000001c1c7812 */ /* 0x000fc800078efcff */
[----:B------:R-:W0:Y:S02]  /*1ce0*/  MUFU.RCP R23, R28 ;  /* 0x0000001c00177308 */ /* 0x000e240000001000 */
[----:B0-----:R-:W-:-:S04]  /*1cf0*/  FFMA R22, R28, R23, -1 ;  /* 0xbf8000001c167423 */ /* 0x001fc80000000017 */
[----:B------:R-:W-:-:S04]  /*1d00*/  FADD.FTZ R22, -R22, -RZ ;  /* 0x800000ff16167221 */ /* 0x000fc80000010100 */
[CCC-:B------:R-:W-:Y:S01]  /*1d10*/  FFMA.RM R21, R23.reuse, R22.reuse, R23.reuse ;  /* 0x0000001617157223 */ /* 0x1c0fe20000004017 */
[----:B------:R-:W-:Y:S01]  /*1d20*/  FFMA.RP R22, R23, R22, R23 ;  /* 0x0000001617167223 */ /* 0x000fe20000008017 */
[----:B------:R-:W-:-:S04]  /*1d30*/  IMAD.MOV.U32 R23, RZ, RZ, 0x3 ;  /* 0x00000003ff177424 */ /* 0x000fc800078e00ff */
[C---:B------:R-:W-:Y:S02]  /*1d40*/  FSETP.NEU.FTZ.AND P0, PT, R21.reuse, R22, PT ;  /* 0x000000161500720b */ /* 0x040fe40003f1d000 */
[----:B------:R-:W-:Y:S02]  /*1d50*/  LOP3.LUT R21, R21, 0x7fffff, RZ, 0xc0, !PT ;  /* 0x007fffff15157812 */ /* 0x000fe400078ec0ff */
[----:B------:R-:W-:Y:S02]  /*1d60*/  SHF.L.U32 R26, R23, R20, RZ ;  /* 0x00000014171a7219 */ /* 0x000fe400000006ff */
[----:B------:R-:W-:Y:S02]  /*1d70*/  LOP3.LUT R21, R21, 0x800000, RZ, 0xfc, !PT ;  /* 0x0080000015157812 */ /* 0x000fe400078efcff */
[----:B------:R-:W-:Y:S02]  /*1d80*/  SEL R22, RZ, 0xffffffff, !P0 ;  /* 0xffffffffff167807 */ /* 0x000fe40004000000 */
[----:B------:R-:W-:-:S02]  /*1d90*/  LOP3.LUT R23, R26, R21, RZ, 0xc0, !PT ;  /* 0x000000151a177212 */ /* 0x000fc400078ec0ff */
[----:B------:R-:W-:Y:S02]  /*1da0*/  IADD3 R22, PT, PT, -R22, RZ, RZ ;  /* 0x000000ff16167210 */ /* 0x000fe40007ffe1ff */
[-C--:B------:R-:W-:Y:S02]  /*1db0*/  SHF.R.U32.HI R23, RZ, R20.reuse, R23 ;  /* 0x00000014ff177219 */ /* 0x080fe40000011617 */
[----:B------:R-:W-:Y:S02]  /*1dc0*/  LOP3.LUT P2, RZ, R22, R20, R21, 0xf8, !PT ;  /* 0x0000001416ff7212 */ /* 0x000fe4000784f815 */
[C---:B------:R-:W-:Y:S02]  /*1dd0*/  LOP3.LUT P0, RZ, R23.reuse, 0x1, RZ, 0xc0, !PT ;  /* 0x0000000117ff7812 */ /* 0x040fe4000780c0ff */
[----:B------:R-:W-:-:S04]  /*1de0*/  LOP3.LUT P3, RZ, R23, 0x2, RZ, 0xc0, !PT ;  /* 0x0000000217ff7812 */ /* 0x000fc8000786c0ff */
[----:B------:R-:W-:Y:S02]  /*1df0*/  PLOP3.LUT P0, PT, P0, P2, P3, 0xe0, 0x0 ;  /* 0x000000000000781c */ /* 0x000fe40000705c30 */
[----:B------:R-:W-:Y:S02]  /*1e00*/  LOP3.LUT P2, RZ, R0, 0x7fffff, RZ, 0xc0, !PT ;  /* 0x007fffff00ff7812 */ /* 0x000fe4000784c0ff */
[----:B------:R-:W-:-:S04]  /*1e10*/  SEL R20, RZ, 0x1, !P0 ;  /* 0x00000001ff147807 */ /* 0x000fc80004000000 */
[----:B------:R-:W-:-:S04]  /*1e20*/  IADD3 R20, PT, PT, -R20, RZ, RZ ;  /* 0x000000ff14147210 */ /* 0x000fc80007ffe1ff */
[----:B------:R-:W-:Y:S01]  /*1e30*/  ISETP.GE.AND P0, PT, R20, RZ, PT ;  /* 0x000000ff1400720c */ /* 0x000fe20003f06270 */
[----:B------:R-:W-:-:S05]  /*1e40*/  VIADD R20, R11, 0xffffff04 ;  /* 0xffffff040b147836 */ /* 0x000fca0000000000 */
[----:B------:R-:W-:-:S07]  /*1e50*/  SHF.R.U32.HI R21, RZ, R20, R21 ;  /* 0x00000014ff157219 */ /* 0x000fce0000011615 */
[----:B------:R-:W-:-:S04]  /*1e60*/  @!P0 IADD3 R21, PT, PT, R21, 0x1, RZ ;  /* 0x0000000115158810 */ /* 0x000fc80007ffe0ff */
[----:B------:R-:W-:-:S04]  /*1e70*/  @!P2 SHF.L.U32 R21, R21, 0x1, RZ ;  /* 0x000000011515a819 */ /* 0x000fc800000006ff */
[----:B------:R-:W-:Y:S01]  /*1e80*/  LOP3.LUT R21, R21, 0x80000000, R0, 0xf8, !PT ;  /* 0x8000000015157812 */ /* 0x000fe200078ef800 */
[----:B------:R-:W-:Y:S06]  /*1e90*/  BRA `(.L_x_68) ;  /* 0x0000000000047947 */ /* 0x000fec0003800000 */
.L_x_69:
[----:B------:R0:W1:Y:S02]  /*1ea0*/  MUFU.RCP R21, R0 ;  /* 0x0000000000157308 */ /* 0x0000640000001000 */
.L_x_68:
[----:B------:R-:W-:Y:S05]  /*1eb0*/  BSYNC.RECONVERGENT B2 ;  /* 0x0000000000027941 */ /* 0x000fea0003800200 */
.L_x_66:
[----:B------:R-:W-:-:S04]  /*1ec0*/  IMAD.MOV.U32 R11, RZ, RZ, 0x0 ;  /* 0x00000000ff0b7424 */ /* 0x000fc800078e00ff */
[----:B01----:R-:W-:Y:S05]  /*1ed0*/  RET.REL.NODEC R10 `(_Z16solve_collisionsP6float2PiS1_i) ;  /* 0xffffffe00a487950 */ /* 0x003fea0003c3ffff */
        .weak           $__internal_1_$__cuda_sm20_sqrt_rn_f32_slowpath
        .type           $__internal_1_$__cuda_sm20_sqrt_rn_f32_slowpath,@function
        .size           $__internal_1_$__cuda_sm20_sqrt_rn_f32_slowpath,($__internal_2_$__cuda_sm3x_div_rn_noftz_f32_slowpath - $__internal_1_$__cuda_sm20_sqrt_rn_f32_slowpath)
$__internal_1_$__cuda_sm20_sqrt_rn_f32_slowpath:
[----:B------:R-:W-:-:S13]  /*1ee0*/  LOP3.LUT P0, RZ, R10, 0x7fffffff, RZ, 0xc0, !PT ;  /* 0x7fffffff0aff7812 */ /* 0x000fda000780c0ff */
[----:B------:R-:W-:Y:S01]  /*1ef0*/  @!P0 MOV R23, R10 ;  /* 0x0000000a00178202 */ /* 0x000fe20000000f00 */
[----:B------:R-:W-:Y:S06]  /*1f00*/  @!P0 BRA `(.L_x_70) ;  /* 0x0000000000408947 */ /* 0x000fec0003800000 */
[----:B------:R-:W-:-:S13]  /*1f10*/  FSETP.GEU.FTZ.AND P0, PT, R10, RZ, PT ;  /* 0x000000ff0a00720b */ /* 0x000fda0003f1e000 */
[----:B------:R-:W-:Y:S01]  /*1f20*/  @!P0 MOV R23, 0x7fffffff ;  /* 0x7fffffff00178802 */ /* 0x000fe20000000f00 */
[----:B------:R-:W-:Y:S06]  /*1f30*/  @!P0 BRA `(.L_x_70) ;  /* 0x0000000000348947 */ /* 0x000fec0003800000 */
[----:B------:R-:W-:-:S13]  /*1f40*/  FSETP.GTU.FTZ.AND P0, PT, |R10|, +INF , PT ;  /* 0x7f8000000a00780b */ /* 0x000fda0003f1c200 */
[----:B------:R-:W-:Y:S01]  /*1f50*/  @P0 FADD.FTZ R23, R10, 1 ;  /* 0x3f8000000a170421 */ /* 0x000fe20000010000 */
[----:B------:R-:W-:Y:S06]  /*1f60*/  @P0 BRA `(.L_x_70) ;  /* 0x0000000000280947 */ /* 0x000fec0003800000 */
[----:B------:R-:W-:-:S13]  /*1f70*/  FSETP.NEU.FTZ.AND P0, PT, |R10|, +INF , PT ;  /* 0x7f8000000a00780b */ /* 0x000fda0003f1d200 */
[----:B------:R-:W-:Y:S01]  /*1f80*/  @P0 FFMA R22, R10, 1.84467440737095516160e+19, RZ ;  /* 0x5f8000000a160823 */ /* 0x000fe200000000ff */
[----:B------:R-:W-:-:S03]  /*1f90*/  @!P0 IMAD.MOV.U32 R23, RZ, RZ, R10 ;  /* 0x000000ffff178224 */ /* 0x000fc600078e000a */
[----:B------:R-:W0:Y:S02]  /*1fa0*/  @P0 MUFU.RSQ R11, R22 ;  /* 0x00000016000b0308 */ /* 0x000e240000001400 */
[----:B0-----:R-:W-:Y:S01]  /*1fb0*/  @P0 FMUL.FTZ R21, R22, R11 ;  /* 0x0000000b16150220 */ /* 0x001fe20000410000 */
[----:B------:R-:W-:-:S03]  /*1fc0*/  @P0 FMUL.FTZ R11, R11, 0.5 ;  /* 0x3f0000000b0b0820 */ /* 0x000fc60000410000 */
[----:B------:R-:W-:-:S04]  /*1fd0*/  @P0 FADD.FTZ R20, -R21, -RZ ;  /* 0x800000ff15140221 */ /* 0x000fc80000010100 */
[----:B------:R-:W-:-:S04]  /*1fe0*/  @P0 FFMA R20, R21, R20, R22 ;  /* 0x0000001415140223 */ /* 0x000fc80000000016 */
[----:B------:R-:W-:-:S04]  /*1ff0*/  @P0 FFMA R11, R20, R11, R21 ;  /* 0x0000000b140b0223 */ /* 0x000fc80000000015 */
[----:B------:R-:W-:-:S07]  /*2000*/  @P0 FMUL.FTZ R23, R11, 2.3283064365386962891e-10 ;  /* 0x2f8000000b170820 */ /* 0x000fce0000410000 */
.L_x_70:
[----:B------:R-:W-:Y:S01]  /*2010*/  HFMA2 R11, -RZ, RZ, 0, 0 ;  /* 0x00000000ff0b7431 */ /* 0x000fe200000001ff */
[----:B------:R-:W-:-:S04]  /*2020*/  MOV R10, R0 ;  /* 0x00000000000a7202 */ /* 0x000fc80000000f00 */
[----:B------:R-:W-:Y:S05]  /*2030*/  RET.REL.NODEC R10 `(_Z16solve_collisionsP6float2PiS1_i) ;  /* 0xffffffdc0af07950 */ /* 0x000fea0003c3ffff */
        .weak           $__internal_2_$__cuda_sm3x_div_rn_noftz_f32_slowpath
        .type           $__internal_2_$__cuda_sm3x_div_rn_noftz_f32_slowpath,@function
        .size           $__internal_2_$__cuda_sm3x_div_rn_noftz_f32_slowpath,(.L_x_103 - $__internal_2_$__cuda_sm3x_div_rn_noftz_f32_slowpath)
$__internal_2_$__cuda_sm3x_div_rn_noftz_f32_slowpath:
[----:B------:R-:W-:Y:S01]  /*2040*/  SHF.R.U32.HI R6, RZ, 0x17, R2 ;  /* 0x00000017ff067819 */ /* 0x000fe20000011602 */
[----:B------:R-:W-:Y:S01]  /*2050*/  BSSY.RECONVERGENT B1, `(.L_x_71) ;  /* 0x0000064000017945 */ /* 0x000fe20003800200 */
[----:B------:R-:W-:Y:S02]  /*2060*/  SHF.R.U32.HI R0, RZ, 0x17, R3 ;  /* 0x00000017ff007819 */ /* 0x000fe40000011603 */
[----:B------:R-:W-:Y:S02]  /*2070*/  LOP3.LUT R6, R6, 0xff, RZ, 0xc0, !PT ;  /* 0x000000ff06067812 */ /* 0x000fe400078ec0ff */
[----:B------:R-:W-:Y:S02]  /*2080*/  LOP3.LUT R12, R0, 0xff, RZ, 0xc0, !PT ;  /* 0x000000ff000c7812 */ /* 0x000fe400078ec0ff */
[----:B------:R-:W-:Y:S01]  /*2090*/  MOV R10, 0x3d4ccccd ;  /* 0x3d4ccccd000a7802 */ /* 0x000fe20000000f00 */
[----:B------:R-:W-:Y:S01]  /*20a0*/  VIADD R7, R6, 0xffffffff ;  /* 0xffffffff06077836 */ /* 0x000fe20000000000 */
[----:B------:R-:W-:-:S04]  /*20b0*/  IADD3 R11, PT, PT, R12, -0x1, RZ ;  /* 0xffffffff0c0b7810 */ /* 0x000fc80007ffe0ff */
[----:B------:R-:W-:-:S04]  /*20c0*/  ISETP.GT.U32.AND P0, PT, R7, 0xfd, PT ;  /* 0x000000fd0700780c */ /* 0x000fc80003f04070 */
[----:B------:R-:W-:-:S13]  /*20d0*/  ISETP.GT.U32.OR P0, PT, R11, 0xfd, P0 ;  /* 0x000000fd0b00780c */ /* 0x000fda0000704470 */
[----:B------:R-:W-:Y:S01]  /*20e0*/  @!P0 IMAD.MOV.U32 R5, RZ, RZ, RZ ;  /* 0x000000ffff058224 */ /* 0x000fe200078e00ff */
[----:B------:R-:W-:Y:S06]  /*20f0*/  @!P0 BRA `(.L_x_72) ;  /* 0x0000000000608947 */ /* 0x000fec0003800000 */
[----:B------:R-:W-:Y:S01]  /*2100*/  HFMA2 R0, -RZ, RZ, 1.32421875, -19.203125 ;  /* 0x3d4ccccdff007431 */ /* 0x000fe200000001ff */
[----:B------:R-:W-:-:S04]  /*2110*/  FSETP.GTU.FTZ.AND P0, PT, |R3|, +INF , PT ;  /* 0x7f8000000300780b */ /* 0x000fc80003f1c200 */
[----:B------:R-:W-:-:S04]  /*2120*/  FSETP.GTU.FTZ.AND P1, PT, |R0|, +INF , PT ;  /* 0x7f8000000000780b */ /* 0x000fc80003f3c200 */
[----:B------:R-:W-:-:S13]  /*2130*/  PLOP3.LUT P0, PT, P0, P1, PT, 0xf8, 0x8f ;  /* 0x00000000008f781c */ /* 0x000fda0000703f70 */
[----:B------:R-:W-:Y:S05]  /*2140*/  @P0 BRA `(.L_x_73) ;  /* 0x00000004004c0947 */ /* 0x000fea0003800000 */
[----:B------:R-:W-:-:S13]  /*2150*/  LOP3.LUT P0, RZ, R10, 0x7fffffff, R3, 0xc8, !PT ;  /* 0x7fffffff0aff7812 */ /* 0x000fda000780c803 */
[----:B------:R-:W-:Y:S05]  /*2160*/  @!P0 BRA `(.L_x_74) ;  /* 0x00000004003c8947 */ /* 0x000fea0003800000 */
[C---:B------:R-:W-:Y:S02]  /*2170*/  FSETP.NEU.FTZ.AND P2, PT, |R3|.reuse, +INF , PT ;  /* 0x7f8000000300780b */ /* 0x040fe40003f5d200 */
[----:B------:R-:W-:Y:S02]  /*2180*/  FSETP.NEU.FTZ.AND P1, PT, |R0|, +INF , PT ;  /* 0x7f8000000000780b */ /* 0x000fe40003f3d200 */
[----:B------:R-:W-:-:S11]  /*2190*/  FSETP.NEU.FTZ.AND P0, PT, |R3|, +INF , PT ;  /* 0x7f8000000300780b */ /* 0x000fd60003f1d200 */
[----:B------:R-:W-:Y:S05]  /*21a0*/  @!P1 BRA !P2, `(.L_x_74) ;  /* 0x00000004002c9947 */ /* 0x000fea0005000000 */
[----:B------:R-:W-:-:S04]  /*21b0*/  LOP3.LUT P2, RZ, R3, 0x7fffffff, RZ, 0xc0, !PT ;  /* 0x7fffffff03ff7812 */ /* 0x000fc8000784c0ff */
[----:B------:R-:W-:-:S13]  /*21c0*/  PLOP3.LUT P1, PT, P1, P2, PT, 0x2f, 0xf2 ;  /* 0x0000000000f2781c */ /* 0x000fda0000f24577 */
[----:B------:R-:W-:Y:S05]  /*21d0*/  @P1 BRA `(.L_x_75) ;  /* 0x0000000400181947 */ /* 0x000fea0003800000 */
[----:B------:R-:W-:-:S04]  /*21e0*/  LOP3.LUT P1, RZ, R10, 0x7fffffff, RZ, 0xc0, !PT ;  /* 0x7fffffff0aff7812 */ /* 0x000fc8000782c0ff */
[----:B------:R-:W-:-:S13]  /*21f0*/  PLOP3.LUT P0, PT, P0, P1, PT, 0x2f, 0xf2 ;  /* 0x0000000000f2781c */ /* 0x000fda0000702577 */
[----:B------:R-:W-:Y:S05]  /*2200*/  @P0 BRA `(.L_x_76) ;  /* 0x0000000400000947 */ /* 0x000fea0003800000 */
[----:B------:R-:W-:Y:S02]  /*2210*/  ISETP.GE.AND P0, PT, R11, RZ, PT ;  /* 0x000000ff0b00720c */ /* 0x000fe40003f06270 */
[----:B------:R-:W-:-:S11]  /*2220*/  ISETP.GE.AND P1, PT, R7, RZ, PT ;  /* 0x000000ff0700720c */ /* 0x000fd60003f26270 */
[----:B------:R-:W-:Y:S01]  /*2230*/  @P0 MOV R5, RZ ;  /* 0x000000ff00050202 */ /* 0x000fe20000000f00 */
[----:B------:R-:W-:Y:S02]  /*2240*/  @!P0 IMAD.MOV.U32 R5, RZ, RZ, -0x40 ;  /* 0xffffffc0ff058424 */ /* 0x000fe400078e00ff */
[----:B------:R-:W-:Y:S01]  /*2250*/  @!P0 FFMA R3, R3, 1.84467440737095516160e+19, RZ ;  /* 0x5f80000003038823 */ /* 0x000fe200000000ff */
[----:B------:R-:W-:Y:S02]  /*2260*/  @!P1 FFMA R10, R0, 1.84467440737095516160e+19, RZ ;  /* 0x5f800000000a9823 */ /* 0x000fe400000000ff */
[----:B------:R-:W-:-:S07]  /*2270*/  @!P1 IADD3 R5, PT, PT, R5, 0x40, RZ ;  /* 0x0000004005059810 */ /* 0x000fce0007ffe0ff */
.L_x_72:
[----:B------:R-:W-:Y:S01]  /*2280*/  LEA R7, R6, 0xc0800000, 0x17 ;  /* 0xc080000006077811 */ /* 0x000fe200078eb8ff */
[----:B------:R-:W-:Y:S03]  /*2290*/  BSSY.RECONVERGENT B2, `(.L_x_77) ;  /* 0x0000036000027945 */ /* 0x000fe60003800200 */
[----:B------:R-:W-:Y:S01]  /*22a0*/  IADD3 R10, PT, PT, -R7, R10, RZ ;  /* 0x0000000a070a7210 */ /* 0x000fe20007ffe1ff */
[----:B------:R-:W-:-:S03]  /*22b0*/  VIADD R7, R12, 0xffffff81 ;  /* 0xffffff810c077836 */ /* 0x000fc60000000000 */
[----:B------:R-:W0:Y:S01]  /*22c0*/  MUFU.RCP R11, R10 ;  /* 0x0000000a000b7308 */ /* 0x000e220000001000 */
[----:B------:R-:W-:Y:S01]  /*22d0*/  FADD.FTZ R13, -R10, -RZ ;  /* 0x800000ff0a0d7221 */ /* 0x000fe20000010100 */
[C---:B------:R-:W-:Y:S01]  /*22e0*/  IMAD R0, R7.reuse, -0x800000, R3 ;  /* 0xff80000007007824 */ /* 0x040fe200078e0203 */
[----:B------:R-:W-:-:S04]  /*22f0*/  IADD3 R6, PT, PT, R7, 0x7f, -R6 ;  /* 0x0000007f07067810 */ /* 0x000fc80007ffe806 */
[----:B------:R-:W-:Y:S01]  /*2300*/  IADD3 R6, PT, PT, R6, R5, RZ ;  /* 0x0000000506067210 */ /* 0x000fe20007ffe0ff */
[----:B0-----:R-:W-:-:S04]  /*2310*/  FFMA R12, R11, R13, 1 ;  /* 0x3f8000000b0c7423 */ /* 0x001fc8000000000d */
[----:B------:R-:W-:-:S04]  /*2320*/  FFMA R14, R11, R12, R11 ;  /* 0x0000000c0b0e7223 */ /* 0x000fc8000000000b */
[----:B------:R-:W-:-:S04]  /*2330*/  FFMA R3, R0, R14, RZ ;  /* 0x0000000e00037223 */ /* 0x000fc800000000ff */
[----:B------:R-:W-:-:S04]  /*2340*/  FFMA R12, R13, R3, R0 ;  /* 0x000000030d0c7223 */ /* 0x000fc80000000000 */
[----:B------:R-:W-:-:S04]  /*2350*/  FFMA R11, R14, R12, R3 ;  /* 0x0000000c0e0b7223 */ /* 0x000fc80000000003 */
[----:B------:R-:W-:-:S04]  /*2360*/  FFMA R12, R13, R11, R0 ;  /* 0x0000000b0d0c7223 */ /* 0x000fc80000000000 */
[----:B------:R-:W-:-:S05]  /*2370*/  FFMA R0, R14, R12, R11 ;  /* 0x0000000c0e007223 */ /* 0x000fca000000000b */
[----:B------:R-:W-:-:S04]  /*2380*/  SHF.R.U32.HI R3, RZ, 0x17, R0 ;  /* 0x00000017ff037819 */ /* 0x000fc80000011600 */
[----:B------:R-:W-:-:S04]  /*2390*/  LOP3.LUT R3, R3, 0xff, RZ, 0xc0, !PT ;  /* 0x000000ff03037812 */ /* 0x000fc800078ec0ff */
[----:B------:R-:W-:-:S05]  /*23a0*/  IADD3 R7, PT, PT, R3, R6, RZ ;  /* 0x0000000603077210 */ /* 0x000fca0007ffe0ff */
[----:B------:R-:W-:-:S05]  /*23b0*/  VIADD R3, R7, 0xffffffff ;  /* 0xffffffff07037836 */ /* 0x000fca0000000000 */
[----:B------:R-:W-:-:S13]  /*23c0*/  ISETP.GE.U32.AND P0, PT, R3, 0xfe, PT ;  /* 0x000000fe0300780c */ /* 0x000fda0003f06070 */
[----:B------:R-:W-:Y:S05]  /*23d0*/  @!P0 BRA `(.L_x_78) ;  /* 0x0000000000808947 */ /* 0x000fea0003800000 */
[----:B------:R-:W-:-:S13]  /*23e0*/  ISETP.GT.AND P0, PT, R7, 0xfe, PT ;  /* 0x000000fe0700780c */ /* 0x000fda0003f04270 */
[----:B------:R-:W-:Y:S05]  /*23f0*/  @P0 BRA `(.L_x_79) ;  /* 0x00000000006c0947 */ /* 0x000fea0003800000 */
[----:B------:R-:W-:-:S13]  /*2400*/  ISETP.GE.AND P0, PT, R7, 0x1, PT ;  /* 0x000000010700780c */ /* 0x000fda0003f06270 */
[----:B------:R-:W-:Y:S05]  /*2410*/  @P0 BRA `(.L_x_80) ;  /* 0x0000000000740947 */ /* 0x000fea0003800000 */
[----:B------:R-:W-:Y:S02]  /*2420*/  ISETP.GE.AND P0, PT, R7, -0x18, PT ;  /* 0xffffffe80700780c */ /* 0x000fe40003f06270 */
[----:B------:R-:W-:-:S11]  /*2430*/  LOP3.LUT R0, R0, 0x80000000, RZ, 0xc0, !PT ;  /* 0x8000000000007812 */ /* 0x000fd600078ec0ff */
[----:B------:R-:W-:Y:S05]  /*2440*/  @!P0 BRA `(.L_x_80) ;  /* 0x0000000000688947 */ /* 0x000fea0003800000 */
[CCC-:B------:R-:W-:Y:S01]  /*2450*/  FFMA.RZ R3, R14.reuse, R12.reuse, R11.reuse ;  /* 0x0000000c0e037223 */ /* 0x1c0fe2000000c00b */
[C---:B------:R-:W-:Y:S01]  /*2460*/  IADD3 R10, PT, PT, R7.reuse, 0x20, RZ ;  /* 0x00000020070a7810 */ /* 0x040fe20007ffe0ff */
[CCC-:B------:R-:W-:Y:S01]  /*2470*/  FFMA.RM R6, R14.reuse, R12.reuse, R11.reuse ;  /* 0x0000000c0e067223 */ /* 0x1c0fe2000000400b */
[----:B------:R-:W-:Y:S02]  /*2480*/  ISETP.NE.AND P2, PT, R7, RZ, PT ;  /* 0x000000ff0700720c */ /* 0x000fe40003f45270 */
[----:B------:R-:W-:Y:S01]  /*2490*/  LOP3.LUT R5, R3, 0x7fffff, RZ, 0xc0, !PT ;  /* 0x007fffff03057812 */ /* 0x000fe200078ec0ff */
[----:B------:R-:W-:Y:S01]  /*24a0*/  FFMA.RP R3, R14, R12, R11 ;  /* 0x0000000c0e037223 */ /* 0x000fe2000000800b */
[----:B------:R-:W-:Y:S02]  /*24b0*/  ISETP.NE.AND P1, PT, R7, RZ, PT ;  /* 0x000000ff0700720c */ /* 0x000fe40003f25270 */
[----:B------:R-:W-:Y:S02]  /*24c0*/  LOP3.LUT R5, R5, 0x800000, RZ, 0xfc, !PT ;  /* 0x0080000005057812 */ /* 0x000fe400078efcff */
[----:B------:R-:W-:-:S02]  /*24d0*/  IADD3 R7, PT, PT, -R7, RZ, RZ ;  /* 0x000000ff07077210 */ /* 0x000fc40007ffe1ff */
[----:B------:R-:W-:Y:S02]  /*24e0*/  SHF.L.U32 R10, R5, R10, RZ ;  /* 0x0000000a050a7219 */ /* 0x000fe400000006ff */
[----:B------:R-:W-:Y:S02]  /*24f0*/  FSETP.NEU.FTZ.AND P0, PT, R3, R6, PT ;  /* 0x000000060300720b */ /* 0x000fe40003f1d000 */
[----:B------:R-:W-:Y:S02]  /*2500*/  SEL R6, R7, RZ, P2 ;  /* 0x000000ff07067207 */ /* 0x000fe40001000000 */
[----:B------:R-:W-:Y:S02]  /*2510*/  ISETP.NE.AND P1, PT, R10, RZ, P1 ;  /* 0x000000ff0a00720c */ /* 0x000fe40000f25270 */
[----:B------:R-:W-:Y:S02]  /*2520*/  SHF.R.U32.HI R6, RZ, R6, R5 ;  /* 0x00000006ff067219 */ /* 0x000fe40000011605 */
[----:B------:R-:W-:-:S02]  /*2530*/  PLOP3.LUT P0, PT, P0, P1, PT, 0xf8, 0x8f ;  /* 0x00000000008f781c */ /* 0x000fc40000703f70 */
[----:B------:R-:W-:Y:S02]  /*2540*/  SHF.R.U32.HI R10, RZ, 0x1, R6 ;  /* 0x00000001ff0a7819 */ /* 0x000fe40000011606 */
[----:B------:R-:W-:-:S04]  /*2550*/  SEL R3, RZ, 0x1, !P0 ;  /* 0x00000001ff037807 */ /* 0x000fc80004000000 */
[----:B------:R-:W-:-:S04]  /*2560*/  LOP3.LUT R3, R3, 0x1, R10, 0xf8, !PT ;  /* 0x0000000103037812 */ /* 0x000fc800078ef80a */
[----:B------:R-:W-:-:S05]  /*2570*/  LOP3.LUT R3, R3, R6, RZ, 0xc0, !PT ;  /* 0x0000000603037212 */ /* 0x000fca00078ec0ff */
[----:B------:R-:W-:-:S05]  /*2580*/  IMAD.IADD R3, R10, 0x1, R3 ;  /* 0x000000010a037824 */ /* 0x000fca00078e0203 */
[----:B------:R-:W-:Y:S01]  /*2590*/  LOP3.LUT R0, R3, R0, RZ, 0xfc, !PT ;  /* 0x0000000003007212 */ /* 0x000fe200078efcff */
[----:B------:R-:W-:Y:S06]  /*25a0*/  BRA `(.L_x_80) ;  /* 0x0000000000107947 */ /* 0x000fec0003800000 */
.L_x_79:
[----:B------:R-:W-:-:S04]  /*25b0*/  LOP3.LUT R0, R0, 0x80000000, RZ, 0xc0, !PT ;  /* 0x8000000000007812 */ /* 0x000fc800078ec0ff */
[----:B------:R-:W-:Y:S01]  /*25c0*/  LOP3.LUT R0, R0, 0x7f800000, RZ, 0xfc, !PT ;  /* 0x7f80000000007812 */ /* 0x000fe200078efcff */
[----:B------:R-:W-:Y:S06]  /*25d0*/  BRA `(.L_x_80) ;  /* 0x0000000000047947 */ /* 0x000fec0003800000 */
.L_x_78:
[----:B------:R-:W-:-:S07]  /*25e0*/  LEA R0, R6, R0, 0x17 ;  /* 0x0000000006007211 */ /* 0x000fce00078eb8ff */
.L_x_80:
[----:B------:R-:W-:Y:S05]  /*25f0*/  BSYNC.RECONVERGENT B2 ;  /* 0x0000000000027941 */ /* 0x000fea0003800200 */
.L_x_77:
[----:B------:R-:W-:Y:S05]  /*2600*/  BRA `(.L_x_81) ;  /* 0x0000000000207947 */ /* 0x000fea0003800000 */
.L_x_76:
[----:B------:R-:W-:-:S04]  /*2610*/  LOP3.LUT R0, R10, 0x80000000, R3, 0x48, !PT ;  /* 0x800000000a007812 */ /* 0x000fc800078e4803 */
[----:B------:R-:W-:Y:S01]  /*2620*/  LOP3.LUT R0, R0, 0x7f800000, RZ, 0xfc, !PT ;  /* 0x7f80000000007812 */ /* 0x000fe200078efcff */
[----:B------:R-:W-:Y:S06]  /*2630*/  BRA `(.L_x_81) ;  /* 0x0000000000147947 */ /* 0x000fec0003800000 */
.L_x_75:
[----:B------:R-:W-:Y:S01]  /*2640*/  LOP3.LUT R0, R10, 0x80000000, R3, 0x48, !PT ;  /* 0x800000000a007812 */ /* 0x000fe200078e4803 */
[----:B------:R-:W-:Y:S06]  /*2650*/  BRA `(.L_x_81) ;  /* 0x00000000000c7947 */ /* 0x000fec0003800000 */
.L_x_74:
[----:B------:R-:W0:Y:S01]  /*2660*/  MUFU.RSQ R0, -QNAN ;  /* 0xffc0000000007908 */ /* 0x000e220000001400 */
[----:B------:R-:W-:Y:S05]  /*2670*/  BRA `(.L_x_81) ;  /* 0x0000000000047947 */ /* 0x000fea0003800000 */
.L_x_73:
[----:B------:R-:W-:-:S07]  /*2680*/  FADD.FTZ R0, R3, R0 ;  /* 0x0000000003007221 */ /* 0x000fce0000010000 */
.L_x_81:
[----:B------:R-:W-:Y:S05]  /*2690*/  BSYNC.RECONVERGENT B1 ;  /* 0x0000000000017941 */ /* 0x000fea0003800200 */
.L_x_71:
[----:B------:R-:W-:-:S04]  /*26a0*/  HFMA2 R5, -RZ, RZ, 0, 0 ;  /* 0x00000000ff057431 */ /* 0x000fc800000001ff */
[----:B0-----:R-:W-:Y:S05]  /*26b0*/  RET.REL.NODEC R4 `(_Z16solve_collisionsP6float2PiS1_i) ;  /* 0xffffffd804507950 */ /* 0x001fea0003c3ffff */
.L_x_82:
        /* <DEDUP_REMOVED lines=12> */
.L_x_103:


//--------------------- .text._Z10build_gridP6float2PiS1_i --------------------------
	.section	.text._Z10build_gridP6float2PiS1_i,"ax",@progbits
	.align	128
        .global         _Z10build_gridP6float2PiS1_i
        .type           _Z10build_gridP6float2PiS1_i,@function
        .size           _Z10build_gridP6float2PiS1_i,(.L_x_104 - _Z10build_gridP6float2PiS1_i)
        .other          _Z10build_gridP6float2PiS1_i,@"STO_CUDA_ENTRY STV_DEFAULT"
_Z10build_gridP6float2PiS1_i:
.text._Z10build_gridP6float2PiS1_i:
        /* <DEDUP_REMOVED lines=10> */
[----:B0-----:R-:W-:-:S06]  /*00a0*/  IMAD.WIDE R4, R2, 0x8, R4 ;  /* 0x0000000802047825 */ /* 0x001fcc00078e0204 */
[----:B-1----:R-:W2:Y:S01]  /*00b0*/  LDG.E.64 R4, desc[UR4][R4.64] ;  /* 0x0000000404047981 */ /* 0x002ea2000c1e1b00 */
[----:B------:R-:W-:Y:S01]  /*00c0*/  IMAD.MOV.U32 R7, RZ, RZ, 0x41a00000 ;  /* 0x41a00000ff077424 */ /* 0x000fe200078e00ff */
[----:B------:R-:W-:Y:S01]  /*00d0*/  BSSY.RECONVERGENT B0, `(.L_x_83) ;  /* 0x000000e000007945 */ /* 0x000fe20003800200 */
[----:B------:R-:W-:-:S04]  /*00e0*/  IMAD.MOV.U32 R6, RZ, RZ, 0x3d4ccccd ;  /* 0x3d4ccccdff067424 */ /* 0x000fc800078e00ff */
        /* <DEDUP_REMOVED lines=10> */
[----:B------:R-:W-:Y:S05]  /*0190*/  CALL.REL.NOINC `($__internal_3_$__cuda_sm3x_div_rn_noftz_f32_slowpath) ;  /* 0x0000000000847944 */ /* 0x000fea0003c00000 */
[----:B------:R-:W-:-:S07]  /*01a0*/  IMAD.MOV.U32 R3, RZ, RZ, R0 ;  /* 0x000000ffff037224 */ /* 0x000fce00078e0000 */
.L_x_84:
[----:B------:R-:W-:Y:S05]  /*01b0*/  BSYNC.RECONVERGENT B0 ;  /* 0x0000000000007941 */ /* 0x000fea0003800200 */
.L_x_83:
        /* <DEDUP_REMOVED lines=11> */
[----:B------:R-:W-:Y:S01]  /*0270*/  IMAD.MOV.U32 R3, RZ, RZ, R5 ;  /* 0x000000ffff037224 */ /* 0x000fe200078e0005 */
[----:B------:R-:W-:-:S07]  /*0280*/  MOV R8, 0x2a0 ;  /* 0x000002a000087802 */ /* 0x000fce0000000f00 */
[----:B------:R-:W-:Y:S05]  /*0290*/  CALL.REL.NOINC `($__internal_3_$__cuda_sm3x_div_rn_noftz_f32_slowpath) ;  /* 0x0000000000447944 */ /* 0x000fea0003c00000 */
.L_x_86:
[----:B------:R-:W-:Y:S05]  /*02a0*/  BSYNC.RECONVERGENT B0 ;  /* 0x0000000000007941 */ /* 0x000fea0003800200 */
.L_x_85:
[----:B------:R-:W0:Y:S02]  /*02b0*/  F2I.TRUNC.NTZ R5, R0 ;  /* 0x0000000000057305 */ /* 0x000e24000020f100 */
[----:B0-----:R-:W-:-:S04]  /*02c0*/  VIMNMX.U32 R3, PT, PT, R4, R5, !PT ;  /* 0x0000000504037248 */ /* 0x001fc80007fe0000 */
[----:B------:R-:W-:-:S13]  /*02d0*/  ISETP.GT.U32.AND P0, PT, R3, 0xff, PT ;  /* 0x000000ff0300780c */ /* 0x000fda0003f04070 */
[----:B------:R-:W-:Y:S05]  /*02e0*/  @P0 EXIT ;  /* 0x000000000000094d */ /* 0x000fea0003800000 */
[----:B------:R-:W0:Y:S01]  /*02f0*/  LDC.64 R6, c[0x0][0x388] ;  /* 0x0000e200ff067b82 */ /* 0x000e220000000a00 */
[----:B------:R-:W-:Y:S02]  /*0300*/  IMAD R9, R5, 0x100, R4 ;  /* 0x0000010005097824 */ /* 0x000fe400078e0204 */
[----:B------:R-:W-:Y:S02]  /*0310*/  IMAD.MOV.U32 R3, RZ, RZ, 0x1 ;  /* 0x00000001ff037424 */ /* 0x000fe400078e00ff */
[----:B0-----:R-:W-:-:S05]  /*0320*/  IMAD.WIDE.U32 R4, R9, 0x4, R6 ;  /* 0x0000000409047825 */ /* 0x001fca00078e0006 */
[----:B------:R-:W2:Y:S02]  /*0330*/  ATOMG.E.ADD.STRONG.GPU PT, R0, desc[UR4][R4.64], R3 ;  /* 0x80000003040079a8 */ /* 0x000ea400081ef104 */
[----:B--2---:R-:W-:-:S13]  /*0340*/  ISETP.GT.AND P0, PT, R0, 0x3f, PT ;  /* 0x0000003f0000780c */ /* 0x004fda0003f04270 */
[----:B------:R-:W-:Y:S05]  /*0350*/  @P0 EXIT ;  /* 0x000000000000094d */ /* 0x000fea0003800000 */
[----:B------:R-:W0:Y:S01]  /*0360*/  LDC.64 R4, c[0x0][0x390] ;  /* 0x0000e400ff047b82 */ /* 0x000e220000000a00 */
[----:B------:R-:W-:-:S04]  /*0370*/  IMAD R3, R9, 0x40, R0 ;  /* 0x0000004009037824 */ /* 0x000fc800078e0200 */
[----:B0-----:R-:W-:-:S05]  /*0380*/  IMAD.WIDE R4, R3, 0x4, R4 ;  /* 0x0000000403047825 */ /* 0x001fca00078e0204 */
[----:B------:R-:W-:Y:S01]  /*0390*/  STG.E desc[UR4][R4.64], R2 ;  /* 0x0000000204007986 */ /* 0x000fe2000c101904 */
[----:B------:R-:W-:Y:S05]  /*03a0*/  EXIT ;  /* 0x000000000000794d */ /* 0x000fea0003800000 */
        .weak           $__internal_3_$__cuda_sm3x_div_rn_noftz_f32_slowpath
        .type           $__internal_3_$__cuda_sm3x_div_rn_noftz_f32_slowpath,@function
        .size           $__internal_3_$__cuda_sm3x_div_rn_noftz_f32_slowpath,(.L_x_104 - $__internal_3_$__cuda_sm3x_div_rn_noftz_f32_slowpath)
$__internal_3_$__cuda_sm3x_div_rn_noftz_f32_slowpath:
[----:B------:R-:W-:Y:S01]  /*03b0*/  SHF.R.U32.HI R7, RZ, 0x17, R6 ;  /* 0x00000017ff077819 */ /* 0x000fe20000011606 */
[----:B------:R-:W-:Y:S01]  /*03c0*/  BSSY.RECONVERGENT B1, `(.L_x_87) ;  /* 0x0000064000017945 */ /* 0x000fe20003800200 */
[----:B------:R-:W-:Y:S01]  /*03d0*/  SHF.R.U32.HI R0, RZ, 0x17, R3 ;  /* 0x00000017ff007819 */ /* 0x000fe20000011603 */
[----:B------:R-:W-:Y:S01]  /*03e0*/  IMAD.MOV.U32 R10, RZ, RZ, 0x3d4ccccd ;  /* 0x3d4ccccdff0a7424 */ /* 0x000fe200078e00ff */
[----:B------:R-:W-:Y:S02]  /*03f0*/  LOP3.LUT R7, R7, 0xff, RZ, 0xc0, !PT ;  /* 0x000000ff07077812 */ /* 0x000fe400078ec0ff */
[----:B------:R-:W-:Y:S02]  /*0400*/  LOP3.LUT R14, R0, 0xff, RZ, 0xc0, !PT ;  /* 0x000000ff000e7812 */ /* 0x000fe400078ec0ff */
[----:B------:R-:W-:-:S03]  /*0410*/  IADD3 R11, PT, PT, R7, -0x1, RZ ;  /* 0xffffffff070b7810 */ /* 0x000fc60007ffe0ff */
[----:B------:R-:W-:Y:S01]  /*0420*/  VIADD R12, R14, 0xffffffff ;  /* 0xffffffff0e0c7836 */ /* 0x000fe20000000000 */
[----:B------:R-:W-:-:S04]  /*0430*/  ISETP.GT.U32.AND P0, PT, R11, 0xfd, PT ;  /* 0x000000fd0b00780c */ /* 0x000fc80003f04070 */
[----:B------:R-:W-:-:S13]  /*0440*/  ISETP.GT.U32.OR P0, PT, R12, 0xfd, P0 ;  /* 0x000000fd0c00780c */ /* 0x000fda0000704470 */
[----:B------:R-:W-:Y:S01]  /*0450*/  @!P0 IMAD.MOV.U32 R9, RZ, RZ, RZ ;  /* 0x000000ffff098224 */ /* 0x000fe200078e00ff */
[----:B------:R-:W-:Y:S06]  /*0460*/  @!P0 BRA `(.L_x_88) ;  /* 0x0000000000608947 */ /* 0x000fec0003800000 */
[----:B------:R-:W-:Y:S01]  /*0470*/  IMAD.MOV.U32 R0, RZ, RZ, 0x3d4ccccd ;  /* 0x3d4ccccdff007424 */ /* 0x000fe200078e00ff */
        /* <DEDUP_REMOVED lines=18> */
[----:B------:R-:W-:Y:S02]  /*05a0*/  @P0 IMAD.MOV.U32 R9, RZ, RZ, RZ ;  /* 0x000000ffff090224 */ /* 0x000fe400078e00ff */
[----:B------:R-:W-:Y:S01]  /*05b0*/  @!P0 FFMA R3, R3, 1.84467440737095516160e+19, RZ ;  /* 0x5f80000003038823 */ /* 0x000fe200000000ff */
[----:B------:R-:W-:Y:S02]  /*05c0*/  @!P0 IMAD.MOV.U32 R9, RZ, RZ, -0x40 ;  /* 0xffffffc0ff098424 */ /* 0x000fe400078e00ff */
[----:B------:R-:W-:-:S03]  /*05d0*/  @!P1 FFMA R10, R0, 1.84467440737095516160e+19, RZ ;  /* 0x5f800000000a9823 */ /* 0x000fc600000000ff */
[----:B------:R-:W-:-:S07]  /*05e0*/  @!P1 IADD3 R9, PT, PT, R9, 0x40, RZ ;  /* 0x0000004009099810 */ /* 0x000fce0007ffe0ff */
.L_x_88:
[----:B------:R-:W-:Y:S01]  /*05f0*/  LEA R11, R7, 0xc0800000, 0x17 ;  /* 0xc0800000070b7811 */ /* 0x000fe200078eb8ff */
[----:B------:R-:W-:Y:S04]  /*0600*/  BSSY.RECONVERGENT B2, `(.L_x_93) ;  /* 0x0000036000027945 */ /* 0x000fe80003800200 */
[----:B------:R-:W-:Y:S02]  /*0610*/  IMAD.IADD R11, R10, 0x1, -R11 ;  /* 0x000000010a0b7824 */ /* 0x000fe400078e0a0b */
[----:B------:R-:W-:Y:S02]  /*0620*/  VIADD R10, R14, 0xffffff81 ;  /* 0xffffff810e0a7836 */ /* 0x000fe40000000000 */
[----:B------:R-:W0:Y:S01]  /*0630*/  MUFU.RCP R12, R11 ;  /* 0x0000000b000c7308 */ /* 0x000e220000001000 */
[----:B------:R-:W-:Y:S01]  /*0640*/  FADD.FTZ R13, -R11, -RZ ;  /* 0x800000ff0b0d7221 */ /* 0x000fe20000010100 */
[C---:B------:R-:W-:Y:S01]  /*0650*/  IMAD R0, R10.reuse, -0x800000, R3 ;  /* 0xff8000000a007824 */ /* 0x040fe200078e0203 */
[----:B------:R-:W-:-:S05]  /*0660*/  IADD3 R10, PT, PT, R10, 0x7f, -R7 ;  /* 0x0000007f0a0a7810 */ /* 0x000fca0007ffe807 */
[----:B------:R-:W-:Y:S02]  /*0670*/  IMAD.IADD R10, R10, 0x1, R9 ;  /* 0x000000010a0a7824 */ /* 0x000fe400078e0209 */
        /* <DEDUP_REMOVED lines=8> */
[----:B------:R-:W-:-:S05]  /*0700*/  LOP3.LUT R3, R3, 0xff, RZ, 0xc0, !PT ;  /* 0x000000ff03037812 */ /* 0x000fca00078ec0ff */
[----:B------:R-:W-:-:S04]  /*0710*/  IMAD.IADD R9, R3, 0x1, R10 ;  /* 0x0000000103097824 */ /* 0x000fc800078e020a */
        /* <DEDUP_REMOVED lines=11> */
[CCC-:B------:R-:W-:Y:S01]  /*07d0*/  FFMA.RM R10, R14.reuse, R12.reuse, R15.reuse ;  /* 0x0000000c0e0a7223 */ /* 0x1c0fe2000000400f */
[C---:B------:R-:W-:Y:S02]  /*07e0*/  ISETP.NE.AND P2, PT, R9.reuse, RZ, PT ;  /* 0x000000ff0900720c */ /* 0x040fe40003f45270 */
[----:B------:R-:W-:Y:S02]  /*07f0*/  ISETP.NE.AND P1, PT, R9, RZ, PT ;  /* 0x000000ff0900720c */ /* 0x000fe40003f25270 */
[----:B------:R-:W-:Y:S01]  /*0800*/  LOP3.LUT R7, R3, 0x7fffff, RZ, 0xc0, !PT ;  /* 0x007fffff03077812 */ /* 0x000fe200078ec0ff */
[----:B------:R-:W-:Y:S01]  /*0810*/  FFMA.RP R3, R14, R12, R15 ;  /* 0x0000000c0e037223 */ /* 0x000fe2000000800f */
[----:B------:R-:W-:Y:S01]  /*0820*/  IADD3 R12, PT, PT, R9, 0x20, RZ ;  /* 0x00000020090c7810 */ /* 0x000fe20007ffe0ff */
[----:B------:R-:W-:Y:S01]  /*0830*/  IMAD.MOV R9, RZ, RZ, -R9 ;  /* 0x000000ffff097224 */ /* 0x000fe200078e0a09 */
[----:B------:R-:W-:-:S02]  /*0840*/  LOP3.LUT R7, R7, 0x800000, RZ, 0xfc, !PT ;  /* 0x0080000007077812 */ /* 0x000fc400078efcff */
[----:B------:R-:W-:Y:S02]  /*0850*/  FSETP.NEU.FTZ.AND P0, PT, R3, R10, PT ;  /* 0x0000000a0300720b */ /* 0x000fe40003f1d000 */
[----:B------:R-:W-:Y:S02]  /*0860*/  SHF.L.U32 R12, R7, R12, RZ ;  /* 0x0000000c070c7219 */ /* 0x000fe400000006ff */
        /* <DEDUP_REMOVED lines=11> */
.L_x_95:
[----:B------:R-:W-:-:S04]  /*0920*/  LOP3.LUT R0, R0, 0x80000000, RZ, 0xc0, !PT ;  /* 0x8000000000007812 */ /* 0x000fc800078ec0ff */
[----:B------:R-:W-:Y:S01]  /*0930*/  LOP3.LUT R0, R0, 0x7f800000, RZ, 0xfc, !PT ;  /* 0x7f80000000007812 */ /* 0x000fe200078efcff */
[----:B------:R-:W-:Y:S06]  /*0940*/  BRA `(.L_x_96) ;  /* 0x0000000000047947 */ /* 0x000fec0003800000 */
.L_x_94:
[----:B------:R-:W-:-:S07]  /*0950*/  IMAD R0, R10, 0x800000, R0 ;  /* 0x008000000a007824 */ /* 0x000fce00078e0200 */
.L_x_96:
[----:B------:R-:W-:Y:S05]  /*0960*/  BSYNC.RECONVERGENT B2 ;  /* 0x0000000000027941 */ /* 0x000fea0003800200 */
.L_x_93:
[----:B------:R-:W-:Y:S05]  /*0970*/  BRA `(.L_x_97) ;  /* 0x0000000000207947 */ /* 0x000fea0003800000 */
.L_x_92:
[----:B------:R-:W-:-:S04]  /*0980*/  LOP3.LUT R0, R10, 0x80000000, R3, 0x48, !PT ;  /* 0x800000000a007812 */ /* 0x000fc800078e4803 */
[----:B------:R-:W-:Y:S01]  /*0990*/  LOP3.LUT R0, R0, 0x7f800000, RZ, 0xfc, !PT ;  /* 0x7f80000000007812 */ /* 0x000fe200078efcff */
[----:B------:R-:W-:Y:S06]  /*09a0*/  BRA `(.L_x_97) ;  /* 0x0000000000147947 */ /* 0x000fec0003800000 */
.L_x_91:
[----:B------:R-:W-:Y:S01]  /*09b0*/  LOP3.LUT R0, R10, 0x80000000, R3, 0x48, !PT ;  /* 0x800000000a007812 */ /* 0x000fe200078e4803 */
[----:B------:R-:W-:Y:S06]  /*09c0*/  BRA `(.L_x_97) ;  /* 0x00000000000c7947 */ /* 0x000fec0003800000 */
.L_x_90:
[----:B------:R-:W0:Y:S01]  /*09d0*/  MUFU.RSQ R0, -QNAN ;  /* 0xffc0000000007908 */ /* 0x000e220000001400 */
[----:B------:R-:W-:Y:S05]  /*09e0*/  BRA `(.L_x_97) ;  /* 0x0000000000047947 */ /* 0x000fea0003800000 */
.L_x_89:
[----:B------:R-:W-:-:S07]  /*09f0*/  FADD.FTZ R0, R3, R0 ;  /* 0x0000000003007221 */ /* 0x000fce0000010000 */
.L_x_97:
[----:B------:R-:W-:Y:S05]  /*0a00*/  BSYNC.RECONVERGENT B1 ;  /* 0x0000000000017941 */ /* 0x000fea0003800200 */
.L_x_87:
[----:B------:R-:W-:-:S04]  /*0a10*/  IMAD.MOV.U32 R9, RZ, RZ, 0x0 ;  /* 0x00000000ff097424 */ /* 0x000fc800078e00ff */
[----:B0-----:R-:W-:Y:S05]  /*0a20*/  RET.REL.NODEC R8 `(_Z10build_gridP6float2PiS1_i) ;  /* 0xfffffff408747950 */ /* 0x001fea0003c3ffff */
.L_x_98:
        /* <DEDUP_REMOVED lines=13> */
.L_x_104:


//--------------------- .text._Z10clear_gridPi    --------------------------
	.section	.text._Z10clear_gridPi,"ax",@progbits
	.align	128
        .global         _Z10clear_gridPi
        .type           _Z10clear_gridPi,@function
        .size           _Z10clear_gridPi,(.L_x_108 - _Z10clear_gridPi)
        .other          _Z10clear_gridPi,@"STO_CUDA_ENTRY STV_DEFAULT"
_Z10clear_gridPi:
.text._Z10clear_gridPi:
[----:B------:R-:W-:Y:S01]  /*0000*/  LDC R1, c[0x0][0x37c] ;  /* 0x0000df00ff017b82 */ /* 0x000fe20000000800 */
[----:B------:R-:W0:Y:S07]  /*0010*/  S2R R0, SR_TID.X ;  /* 0x0000000000007919 */ /* 0x000e2e0000002100 */
[----:B------:R-:W0:Y:S08]  /*0020*/  S2UR UR4, SR_CTAID.X ;  /* 0x00000000000479c3 */ /* 0x000e300000002500 */
[----:B------:R-:W0:Y:S02]  /*0030*/  LDC R5, c[0x0][0x360] ;  /* 0x0000d800ff057b82 */ /* 0x000e240000000800 */
[----:B0-----:R-:W-:-:S05]  /*0040*/  IMAD R5, R5, UR4, R0 ;  /* 0x0000000405057c24 */ /* 0x001fca000f8e0200 */
[----:B------:R-:W-:-:S13]  /*0050*/  ISETP.GT.AND P0, PT, R5, 0xffff, PT ;  /* 0x0000ffff0500780c */ /* 0x000fda0003f04270 */
[----:B------:R-:W-:Y:S05]  /*0060*/  @P0 EXIT ;  /* 0x000000000000094d */ /* 0x000fea0003800000 */
[----:B------:R-:W0:Y:S01]  /*0070*/  LDC.64 R2, c[0x0][0x380] ;  /* 0x0000e000ff027b82 */ /* 0x000e220000000a00 */
[----:B------:R-:W1:Y:S01]  /*0080*/  LDCU.64 UR4, c[0x0][0x358] ;  /* 0x00006b00ff0477ac */ /* 0x000e620008000a00 */
[----:B0-----:R-:W-:-:S05]  /*0090*/  IMAD.WIDE R2, R5, 0x4, R2 ;  /* 0x0000000405027825 */ /* 0x001fca00078e0202 */
[----:B-1----:R-:W-:Y:S01]  /*00a0*/  STG.E desc[UR4][R2.64], RZ ;  /* 0x000000ff02007986 */ /* 0x002fe2000c101904 */
[----:B------:R-:W-:Y:S05]  /*00b0*/  EXIT ;  /* 0x000000000000794d */ /* 0x000fea0003800000 */
.L_x_99:
        /* <DEDUP_REMOVED lines=12> */
.L_x_108:


//--------------------- .text._Z9integrateP6float2S0_i --------------------------
	.section	.text._Z9integrateP6float2S0_i,"ax",@progbits
	.align	128
        .global         _Z9integrateP6float2S0_i
        .type           _Z9integrateP6float2S0_i,@function
        .size           _Z9integrateP6float2S0_i,(.L_x_109 - _Z9integrateP6float2S0_i)
        .other          _Z9integrateP6float2S0_i,@"STO_CUDA_ENTRY STV_DEFAULT"
_Z9integrateP6float2S0_i:
.text._Z9integrateP6float2S0_i:
        /* <DEDUP_REMOVED lines=9> */
[----:B------:R-:W1:Y:S07]  /*0090*/  LDCU.64 UR4, c[0x0][0x358] ;  /* 0x00006b00ff0477ac */ /* 0x000e6e0008000a00 */
[----:B------:R-:W2:Y:S01]  /*00a0*/  LDC.64 R4, c[0x0][0x388] ;  /* 0x0000e200ff047b82 */ /* 0x000ea20000000a00 */
[----:B0-----:R-:W-:-:S04]  /*00b0*/  IMAD.WIDE R2, R7, 0x8, R2 ;  /* 0x0000000807027825 */ /* 0x001fc800078e0202 */
[----:B--2---:R-:W-:Y:S02]  /*00c0*/  IMAD.WIDE R4, R7, 0x8, R4 ;  /* 0x0000000807047825 */ /* 0x004fe400078e0204 */
[----:B-1----:R-:W2:Y:S04]  /*00d0*/  LDG.E.64 R6, desc[UR4][R2.64] ;  /* 0x0000000402067981 */ /* 0x002ea8000c1e1b00 */
[----:B------:R-:W3:Y:S04]  /*00e0*/  LDG.E.64 R8, desc[UR4][R4.64] ;  /* 0x0000000404087981 */ /* 0x000ee8000c1e1b00 */
[----:B--2---:R-:W-:Y:S01]  /*00f0*/  STG.E.64 desc[UR4][R4.64], R6 ;  /* 0x0000000604007986 */ /* 0x004fe2000c101b04 */
[----:B---3--:R-:W-:Y:S01]  /*0100*/  FADD R11, R6, -R8 ;  /* 0x80000008060b7221 */ /* 0x008fe20000000000 */
[----:B------:R-:W-:-:S03]  /*0110*/  FADD R0, R7, -R9 ;  /* 0x8000000907007221 */ /* 0x000fc60000000000 */
[----:B------:R-:W-:Y:S01]  /*0120*/  FADD R11, R6, R11 ;  /* 0x0000000b060b7221 */ /* 0x000fe20000000000 */
[----:B------:R-:W-:-:S03]  /*0130*/  FADD R0, R7, R0 ;  /* 0x0000000007007221 */ /* 0x000fc60000000000 */
[----:B------:R-:W-:Y:S01]  /*0140*/  FADD R8, RZ, R11 ;  /* 0x0000000bff087221 */ /* 0x000fe20000000000 */
[----:B------:R-:W-:-:S05]  /*0150*/  FADD R9, R0, -0.0025088004767894744873 ;  /* 0xbb246ab000097421 */ /* 0x000fca0000000000 */
[----:B------:R-:W-:Y:S01]  /*0160*/  STG.E.64 desc[UR4][R2.64], R8 ;  /* 0x0000000802007986 */ /* 0x000fe2000c101b04 */
[----:B------:R-:W-:Y:S05]  /*0170*/  EXIT ;  /* 0x000000000000794d */ /* 0x000fea0003800000 */
.L_x_100:
        /* <DEDUP_REMOVED lines=16> */
.L_x_109:


//--------------------- .nv.shared.reserved.0     --------------------------
	.section	.nv.shared.reserved.0,"aw",@nobits
	.weak		__nv_reservedSMEM_offset_0_alias
	.size		__nv_reservedSMEM_offset_0_alias, 0, 64
	.other		__nv_reservedSMEM_offset_0_alias,@"STO_CUDA_RESERVED_SHARED STV_DEFAULT"
__nv_reservedSMEM_offset_0_alias:
	.zero		0
	.zero		64


//--------------------- .nv.constant0._Z12apply_boundsP6float2i --------------------------
	.section	.nv.constant0._Z12apply_boundsP6float2i,"a",@progbits
	.sectionflags	@""
	.align	4
.nv.constant0._Z12apply_boundsP6float2i:
	.zero		908


//--------------------- .nv.constant0._Z16solve_collisionsP6float2PiS1_i --------------------------
	.section	.nv.constant0._Z16solve_collisionsP6float2PiS1_i,"a",@progbits
	.sectionflags	@""
	.align	4
.nv.constant0._Z16solve_collisionsP6float2PiS1_i:
	.zero		924


//--------------------- .nv.constant0._Z10build_gridP6float2PiS1_i --------------------------
	.section	.nv.constant0._Z10build_gridP6float2PiS1_i,"a",@progbits
	.sectionflags	@""
	.align	4
.nv.constant0._Z10build_gridP6float2PiS1_i:
	.zero		924


//--------------------- .nv.constant0._Z10clear_gridPi --------------------------
	.section	.nv.constant0._Z10clear_gridPi,"a",@progbits
	.sectionflags	@""
	.align	4
.nv.constant0._Z10clear_gridPi:
	.zero		904


//--------------------- .nv.constant0._Z9integrateP6float2S0_i --------------------------
	.section	.nv.constant0._Z9integrateP6float2S0_i,"a",@progbits
	.sectionflags	@""
	.align	4
.nv.constant0._Z9integrateP6float2S0_i:
	.zero		916


//--------------------- SYMBOLS --------------------------

	.type		.nv.reservedSmem.offset0,@object
	.size		.nv.reservedSmem.offset0,0x4
